//
// Generated by NVIDIA NVVM Compiler
//
// Compiler Build ID: CL-36424714
// Cuda compilation tools, release 13.0, V13.0.88
// Based on NVVM 20.0.0
//

.version 9.0
.target sm_100
.address_size 64

	// .globl	_Z26precompute_twiddle_factorsPiiii

.visible .entry _Z26precompute_twiddle_factorsPiiii(
	.param .u64 .ptr .align 1 _Z26precompute_twiddle_factorsPiiii_param_0,
	.param .u32 _Z26precompute_twiddle_factorsPiiii_param_1,
	.param .u32 _Z26precompute_twiddle_factorsPiiii_param_2,
	.param .u32 _Z26precompute_twiddle_factorsPiiii_param_3
)
{
	.reg .pred 	%p<21>;
	.reg .b32 	%r<63>;
	.reg .b64 	%rd<41>;

	ld.param.u64 	%rd21, [_Z26precompute_twiddle_factorsPiiii_param_0];
	ld.param.u32 	%r23, [_Z26precompute_twiddle_factorsPiiii_param_1];
	ld.param.u32 	%r24, [_Z26precompute_twiddle_factorsPiiii_param_2];
	ld.param.u32 	%r25, [_Z26precompute_twiddle_factorsPiiii_param_3];
	mov.u32 	%r26, %ctaid.x;
	mov.u32 	%r27, %ntid.x;
	mov.u32 	%r28, %tid.x;
	mad.lo.s32 	%r54, %r26, %r27, %r28;
	setp.lt.s32 	%p1, %r23, 2;
	setp.lt.s32 	%p2, %r54, 0;
	or.pred  	%p3, %p1, %p2;
	@%p3 bra 	$L__BB0_28;
	mov.b32 	%r56, 2;
	mov.b32 	%r55, 0;
$L__BB0_2:
	add.s32 	%r31, %r56, -1;
	not.b32 	%r32, %r56;
	and.b32  	%r33, %r32, %r31;
	popc.b32 	%r34, %r33;
	shr.u32 	%r5, %r23, %r34;
	setp.ge.u32 	%p4, %r54, %r5;
	@%p4 bra 	$L__BB0_27;
	add.s32 	%r36, %r24, -1;
	div.s32 	%r58, %r36, %r56;
	setp.lt.s32 	%p8, %r58, 1;
	mov.b32 	%r60, 1;
	@%p8 bra 	$L__BB0_14;
	cvt.s64.s32 	%rd1, %r24;
	mov.b32 	%r57, 3;
	mov.b64 	%rd36, 1;
$L__BB0_5:
	and.b32  	%r38, %r58, 1;
	setp.eq.b32 	%p9, %r38, 1;
	not.pred 	%p10, %p9;
	@%p10 bra 	$L__BB0_9;
	cvt.s64.s32 	%rd23, %r57;
	mul.lo.s64 	%rd3, %rd36, %rd23;
	or.b64  	%rd24, %rd3, %rd1;
	and.b64  	%rd25, %rd24, -4294967296;
	setp.ne.s64 	%p11, %rd25, 0;
	@%p11 bra 	$L__BB0_8;
	cvt.u32.u64 	%r39, %rd1;
	cvt.u32.u64 	%r40, %rd3;
	rem.u32 	%r41, %r40, %r39;
	cvt.u64.u32 	%rd36, %r41;
	bra.uni 	$L__BB0_9;
$L__BB0_8:
	rem.u64 	%rd36, %rd3, %rd1;
$L__BB0_9:
	mul.wide.s32 	%rd7, %r57, %r57;
	or.b64  	%rd26, %rd7, %rd1;
	and.b64  	%rd27, %rd26, -4294967296;
	setp.ne.s64 	%p12, %rd27, 0;
	@%p12 bra 	$L__BB0_11;
	cvt.u32.u64 	%r42, %rd1;
	cvt.u32.u64 	%r43, %rd7;
	rem.u32 	%r44, %r43, %r42;
	cvt.u64.u32 	%rd37, %r44;
	bra.uni 	$L__BB0_12;
$L__BB0_11:
	rem.s64 	%rd37, %rd7, %rd1;
$L__BB0_12:
	cvt.u32.u64 	%r57, %rd37;
	shr.u32 	%r10, %r58, 1;
	setp.gt.u32 	%p13, %r58, 1;
	mov.u32 	%r58, %r10;
	@%p13 bra 	$L__BB0_5;
	cvt.u32.u64 	%r60, %rd36;
$L__BB0_14:
	setp.ne.s32 	%p14, %r25, -1;
	mov.u32 	%r62, %r60;
	@%p14 bra 	$L__BB0_26;
	setp.lt.s32 	%p15, %r24, 3;
	mov.b32 	%r62, 1;
	@%p15 bra 	$L__BB0_26;
	add.s32 	%r61, %r24, -2;
	cvt.u64.u32 	%rd11, %r24;
	mov.b64 	%rd39, 1;
	cvt.u32.u64 	%r50, %rd11;
$L__BB0_17:
	and.b32  	%r46, %r61, 1;
	setp.eq.b32 	%p16, %r46, 1;
	not.pred 	%p17, %p16;
	@%p17 bra 	$L__BB0_21;
	cvt.s64.s32 	%rd29, %r60;
	mul.lo.s64 	%rd13, %rd39, %rd29;
	and.b64  	%rd30, %rd13, -4294967296;
	setp.ne.s64 	%p18, %rd30, 0;
	@%p18 bra 	$L__BB0_20;
	cvt.u32.u64 	%r48, %rd13;
	rem.u32 	%r49, %r48, %r50;
	cvt.u64.u32 	%rd39, %r49;
	bra.uni 	$L__BB0_21;
$L__BB0_20:
	rem.u64 	%rd39, %rd13, %rd11;
$L__BB0_21:
	mul.wide.s32 	%rd17, %r60, %r60;
	and.b64  	%rd31, %rd17, 9223372032559808512;
	setp.ne.s64 	%p19, %rd31, 0;
	@%p19 bra 	$L__BB0_23;
	cvt.u32.u64 	%r51, %rd17;
	rem.u32 	%r52, %r51, %r50;
	cvt.u64.u32 	%rd40, %r52;
	bra.uni 	$L__BB0_24;
$L__BB0_23:
	rem.u64 	%rd40, %rd17, %rd11;
$L__BB0_24:
	cvt.u32.u64 	%r60, %rd40;
	shr.u32 	%r17, %r61, 1;
	setp.gt.u32 	%p20, %r61, 1;
	mov.u32 	%r61, %r17;
	@%p20 bra 	$L__BB0_17;
	cvt.u32.u64 	%r62, %rd39;
$L__BB0_26:
	add.s32 	%r53, %r54, %r55;
	cvta.to.global.u64 	%rd32, %rd21;
	mul.wide.s32 	%rd33, %r53, 4;
	add.s64 	%rd34, %rd32, %rd33;
	st.global.u32 	[%rd34], %r62;
	bra.uni 	$L__BB0_28;
$L__BB0_27:
	sub.s32 	%r54, %r54, %r5;
	add.s32 	%r55, %r5, %r55;
	shl.b32 	%r56, %r56, 1;
	setp.le.s32 	%p5, %r56, %r23;
	setp.gt.s32 	%p6, %r54, -1;
	and.pred  	%p7, %p5, %p6;
	@%p7 bra 	$L__BB0_2;
$L__BB0_28:
	ret;

}
	// .globl	_Z15bit_reverse_gpuPii
.visible .entry _Z15bit_reverse_gpuPii(
	.param .u64 .ptr .align 1 _Z15bit_reverse_gpuPii_param_0,
	.param .u32 _Z15bit_reverse_gpuPii_param_1
)
{
	.reg .pred 	%p<5>;
	.reg .b32 	%r<24>;
	.reg .b64 	%rd<7>;

	ld.param.u64 	%rd1, [_Z15bit_reverse_gpuPii_param_0];
	ld.param.u32 	%r10, [_Z15bit_reverse_gpuPii_param_1];
	mov.u32 	%r11, %ctaid.x;
	mov.u32 	%r12, %ntid.x;
	mov.u32 	%r13, %tid.x;
	mad.lo.s32 	%r1, %r11, %r12, %r13;
	setp.ge.s32 	%p1, %r1, %r10;
	@%p1 bra 	$L__BB1_6;
	shr.s32 	%r20, %r10, 1;
	setp.lt.s32 	%p2, %r20, 1;
	mov.b32 	%r23, 0;
	@%p2 bra 	$L__BB1_4;
	mov.b32 	%r23, 0;
	mov.u32 	%r21, %r1;
$L__BB1_3:
	shl.b32 	%r16, %r23, 1;
	and.b32  	%r17, %r21, 1;
	or.b32  	%r23, %r17, %r16;
	shr.s32 	%r21, %r21, 1;
	shr.u32 	%r8, %r20, 1;
	setp.gt.u32 	%p3, %r20, 1;
	mov.u32 	%r20, %r8;
	@%p3 bra 	$L__BB1_3;
$L__BB1_4:
	setp.ge.s32 	%p4, %r1, %r23;
	@%p4 bra 	$L__BB1_6;
	cvta.to.global.u64 	%rd2, %rd1;
	mul.wide.s32 	%rd3, %r1, 4;
	add.s64 	%rd4, %rd2, %rd3;
	ld.global.u32 	%r18, [%rd4];
	mul.wide.s32 	%rd5, %r23, 4;
	add.s64 	%rd6, %rd2, %rd5;
	ld.global.u32 	%r19, [%rd6];
	st.global.u32 	[%rd4], %r19;
	st.global.u32 	[%rd6], %r18;
$L__BB1_6:
	ret;

}
	// .globl	_Z10ntt_kernelPiS_iiii
.visible .entry _Z10ntt_kernelPiS_iiii(
	.param .u64 .ptr .align 1 _Z10ntt_kernelPiS_iiii_param_0,
	.param .u64 .ptr .align 1 _Z10ntt_kernelPiS_iiii_param_1,
	.param .u32 _Z10ntt_kernelPiS_iiii_param_2,
	.param .u32 _Z10ntt_kernelPiS_iiii_param_3,
	.param .u32 _Z10ntt_kernelPiS_iiii_param_4,
	.param .u32 _Z10ntt_kernelPiS_iiii_param_5
)
{
	.reg .pred 	%p<11>;
	.reg .b32 	%r<55>;
	.reg .b64 	%rd<43>;

	ld.param.u64 	%rd21, [_Z10ntt_kernelPiS_iiii_param_0];
	ld.param.u64 	%rd22, [_Z10ntt_kernelPiS_iiii_param_1];
	ld.param.u32 	%r16, [_Z10ntt_kernelPiS_iiii_param_2];
	ld.param.u32 	%r17, [_Z10ntt_kernelPiS_iiii_param_3];
	ld.param.u32 	%r18, [_Z10ntt_kernelPiS_iiii_param_4];
	mov.u32 	%r19, %ctaid.x;
	mov.u32 	%r20, %ntid.x;
	mov.u32 	%r21, %tid.x;
	mad.lo.s32 	%r22, %r19, %r20, %r21;
	shr.u32 	%r23, %r17, 31;
	add.s32 	%r24, %r17, %r23;
	shr.s32 	%r1, %r24, 1;
	div.s32 	%r25, %r22, %r1;
	mul.lo.s32 	%r26, %r25, %r1;
	sub.s32 	%r2, %r22, %r26;
	mul.lo.s32 	%r3, %r25, %r17;
	setp.ge.s32 	%p1, %r3, %r16;
	@%p1 bra 	$L__BB2_20;
	setp.lt.s32 	%p2, %r17, 3;
	mov.b32 	%r52, -1;
	@%p2 bra 	$L__BB2_5;
	mov.b32 	%r51, 0;
	mov.b32 	%r50, 2;
$L__BB2_3:
	div.s32 	%r30, %r16, %r50;
	add.s32 	%r51, %r30, %r51;
	shl.b32 	%r50, %r50, 1;
	setp.lt.s32 	%p3, %r50, %r17;
	@%p3 bra 	$L__BB2_3;
	add.s32 	%r52, %r51, -1;
$L__BB2_5:
	div.s32 	%r31, %r16, %r17;
	add.s32 	%r32, %r52, %r31;
	cvta.to.global.u64 	%rd24, %rd22;
	mul.wide.s32 	%rd25, %r32, 4;
	add.s64 	%rd1, %rd24, %rd25;
	setp.lt.s32 	%p4, %r2, 1;
	mov.b64 	%rd41, 1;
	@%p4 bra 	$L__BB2_16;
	ld.global.u32 	%r53, [%rd1];
	cvt.s64.s32 	%rd2, %r18;
	mov.b64 	%rd39, 1;
	mov.u32 	%r54, %r2;
$L__BB2_7:
	and.b32  	%r33, %r54, 1;
	setp.eq.b32 	%p5, %r33, 1;
	not.pred 	%p6, %p5;
	@%p6 bra 	$L__BB2_11;
	cvt.s64.s32 	%rd27, %r53;
	mul.lo.s64 	%rd4, %rd39, %rd27;
	or.b64  	%rd28, %rd4, %rd2;
	and.b64  	%rd29, %rd28, -4294967296;
	setp.ne.s64 	%p7, %rd29, 0;
	@%p7 bra 	$L__BB2_10;
	cvt.u32.u64 	%r34, %rd2;
	cvt.u32.u64 	%r35, %rd4;
	rem.u32 	%r36, %r35, %r34;
	cvt.u64.u32 	%rd39, %r36;
	bra.uni 	$L__BB2_11;
$L__BB2_10:
	rem.u64 	%rd39, %rd4, %rd2;
$L__BB2_11:
	mul.wide.s32 	%rd8, %r53, %r53;
	or.b64  	%rd30, %rd8, %rd2;
	and.b64  	%rd31, %rd30, -4294967296;
	setp.ne.s64 	%p8, %rd31, 0;
	@%p8 bra 	$L__BB2_13;
	cvt.u32.u64 	%r37, %rd2;
	cvt.u32.u64 	%r38, %rd8;
	rem.u32 	%r39, %r38, %r37;
	cvt.u64.u32 	%rd40, %r39;
	bra.uni 	$L__BB2_14;
$L__BB2_13:
	rem.s64 	%rd40, %rd8, %rd2;
$L__BB2_14:
	cvt.u32.u64 	%r53, %rd40;
	shr.u32 	%r14, %r54, 1;
	setp.gt.u32 	%p9, %r54, 1;
	mov.u32 	%r54, %r14;
	@%p9 bra 	$L__BB2_7;
	cvt.s64.s32 	%rd41, %rd39;
$L__BB2_16:
	add.s32 	%r40, %r3, %r2;
	cvta.to.global.u64 	%rd32, %rd21;
	mul.wide.s32 	%rd33, %r40, 4;
	add.s64 	%rd14, %rd32, %rd33;
	ld.global.u32 	%r15, [%rd14];
	mul.wide.s32 	%rd34, %r1, 4;
	add.s64 	%rd15, %rd14, %rd34;
	ld.global.s32 	%rd35, [%rd15];
	mul.lo.s64 	%rd16, %rd41, %rd35;
	cvt.s64.s32 	%rd17, %r18;
	or.b64  	%rd36, %rd16, %rd17;
	and.b64  	%rd37, %rd36, -4294967296;
	setp.ne.s64 	%p10, %rd37, 0;
	@%p10 bra 	$L__BB2_18;
	cvt.u32.u64 	%r41, %rd17;
	cvt.u32.u64 	%r42, %rd16;
	rem.u32 	%r43, %r42, %r41;
	cvt.u64.u32 	%rd42, %r43;
	bra.uni 	$L__BB2_19;
$L__BB2_18:
	rem.s64 	%rd42, %rd16, %rd17;
$L__BB2_19:
	cvt.u32.u64 	%r44, %rd42;
	add.s32 	%r45, %r15, %r44;
	rem.s32 	%r46, %r45, %r18;
	st.global.u32 	[%rd14], %r46;
	add.s32 	%r47, %r15, %r18;
	sub.s32 	%r48, %r47, %r44;
	rem.s32 	%r49, %r48, %r18;
	st.global.u32 	[%rd15], %r49;
$L__BB2_20:
	ret;

}
	// .globl	_Z14inverse_dividePiii
.visible .entry _Z14inverse_dividePiii(
	.param .u64 .ptr .align 1 _Z14inverse_dividePiii_param_0,
	.param .u32 _Z14inverse_dividePiii_param_1,
	.param .u32 _Z14inverse_dividePiii_param_2
)
{
	.reg .pred 	%p<9>;
	.reg .b32 	%r<24>;
	.reg .b64 	%rd<35>;

	ld.param.u64 	%rd19, [_Z14inverse_dividePiii_param_0];
	ld.param.u32 	%r22, [_Z14inverse_dividePiii_param_1];
	ld.param.u32 	%r8, [_Z14inverse_dividePiii_param_2];
	mov.u32 	%r9, %ctaid.x;
	mov.u32 	%r10, %ntid.x;
	mov.u32 	%r11, %tid.x;
	mad.lo.s32 	%r1, %r9, %r10, %r11;
	setp.ge.s32 	%p1, %r1, %r22;
	@%p1 bra 	$L__BB3_16;
	setp.lt.s32 	%p2, %r8, 3;
	mov.b64 	%rd33, 1;
	@%p2 bra 	$L__BB3_12;
	add.s32 	%r23, %r8, -2;
	cvt.u64.u32 	%rd1, %r8;
	mov.b64 	%rd31, 1;
	cvt.u32.u64 	%r16, %rd1;
$L__BB3_3:
	and.b32  	%r12, %r23, 1;
	setp.eq.b32 	%p3, %r12, 1;
	not.pred 	%p4, %p3;
	@%p4 bra 	$L__BB3_7;
	cvt.s64.s32 	%rd22, %r22;
	mul.lo.s64 	%rd3, %rd31, %rd22;
	and.b64  	%rd23, %rd3, -4294967296;
	setp.ne.s64 	%p5, %rd23, 0;
	@%p5 bra 	$L__BB3_6;
	cvt.u32.u64 	%r14, %rd3;
	rem.u32 	%r15, %r14, %r16;
	cvt.u64.u32 	%rd31, %r15;
	bra.uni 	$L__BB3_7;
$L__BB3_6:
	rem.u64 	%rd31, %rd3, %rd1;
$L__BB3_7:
	mul.wide.s32 	%rd7, %r22, %r22;
	and.b64  	%rd24, %rd7, 9223372032559808512;
	setp.ne.s64 	%p6, %rd24, 0;
	@%p6 bra 	$L__BB3_9;
	cvt.u32.u64 	%r17, %rd7;
	rem.u32 	%r18, %r17, %r16;
	cvt.u64.u32 	%rd32, %r18;
	bra.uni 	$L__BB3_10;
$L__BB3_9:
	rem.u64 	%rd32, %rd7, %rd1;
$L__BB3_10:
	cvt.u32.u64 	%r22, %rd32;
	shr.u32 	%r6, %r23, 1;
	setp.gt.u32 	%p7, %r23, 1;
	mov.u32 	%r23, %r6;
	@%p7 bra 	$L__BB3_3;
	cvt.s64.s32 	%rd33, %rd31;
$L__BB3_12:
	cvta.to.global.u64 	%rd25, %rd19;
	mul.wide.s32 	%rd26, %r1, 4;
	add.s64 	%rd13, %rd25, %rd26;
	ld.global.s32 	%rd27, [%rd13];
	mul.lo.s64 	%rd14, %rd33, %rd27;
	cvt.s64.s32 	%rd15, %r8;
	or.b64  	%rd28, %rd14, %rd15;
	and.b64  	%rd29, %rd28, -4294967296;
	setp.ne.s64 	%p8, %rd29, 0;
	@%p8 bra 	$L__BB3_14;
	cvt.u32.u64 	%r19, %rd15;
	cvt.u32.u64 	%r20, %rd14;
	rem.u32 	%r21, %r20, %r19;
	cvt.u64.u32 	%rd34, %r21;
	bra.uni 	$L__BB3_15;
$L__BB3_14:
	rem.s64 	%rd34, %rd14, %rd15;
$L__BB3_15:
	st.global.u32 	[%rd13], %rd34;
$L__BB3_16:
	ret;

}
	// .globl	_Z18pointwise_multiplyPiS_S_ii
.visible .entry _Z18pointwise_multiplyPiS_S_ii(
	.param .u64 .ptr .align 1 _Z18pointwise_multiplyPiS_S_ii_param_0,
	.param .u64 .ptr .align 1 _Z18pointwise_multiplyPiS_S_ii_param_1,
	.param .u64 .ptr .align 1 _Z18pointwise_multiplyPiS_S_ii_param_2,
	.param .u32 _Z18pointwise_multiplyPiS_S_ii_param_3,
	.param .u32 _Z18pointwise_multiplyPiS_S_ii_param_4
)
{
	.reg .pred 	%p<3>;
	.reg .b32 	%r<12>;
	.reg .b64 	%rd<20>;

	ld.param.u64 	%rd6, [_Z18pointwise_multiplyPiS_S_ii_param_0];
	ld.param.u64 	%rd7, [_Z18pointwise_multiplyPiS_S_ii_param_1];
	ld.param.u64 	%rd8, [_Z18pointwise_multiplyPiS_S_ii_param_2];
	ld.param.u32 	%r3, [_Z18pointwise_multiplyPiS_S_ii_param_3];
	ld.param.u32 	%r2, [_Z18pointwise_multiplyPiS_S_ii_param_4];
	mov.u32 	%r4, %ctaid.x;
	mov.u32 	%r5, %ntid.x;
	mov.u32 	%r6, %tid.x;
	mad.lo.s32 	%r1, %r4, %r5, %r6;
	setp.ge.s32 	%p1, %r1, %r3;
	@%p1 bra 	$L__BB4_5;
	cvta.to.global.u64 	%rd9, %rd6;
	cvta.to.global.u64 	%rd10, %rd7;
	mul.wide.s32 	%rd11, %r1, 4;
	add.s64 	%rd12, %rd9, %rd11;
	ld.global.u32 	%r7, [%rd12];
	add.s64 	%rd13, %rd10, %rd11;
	ld.global.u32 	%r8, [%rd13];
	mul.wide.s32 	%rd1, %r8, %r7;
	cvt.s64.s32 	%rd2, %r2;
	or.b64  	%rd14, %rd1, %rd2;
	and.b64  	%rd15, %rd14, -4294967296;
	setp.ne.s64 	%p2, %rd15, 0;
	@%p2 bra 	$L__BB4_3;
	cvt.u32.u64 	%r9, %rd2;
	cvt.u32.u64 	%r10, %rd1;
	rem.u32 	%r11, %r10, %r9;
	cvt.u64.u32 	%rd19, %r11;
	bra.uni 	$L__BB4_4;
$L__BB4_3:
	rem.s64 	%rd19, %rd1, %rd2;
$L__BB4_4:
	cvta.to.global.u64 	%rd16, %rd8;
	add.s64 	%rd18, %rd16, %rd11;
	st.global.u32 	[%rd18], %rd19;
$L__BB4_5:
	ret;

}


// ===== COMPILED SASS (sm_100) =====

	.target	sm_100

	.elftype	@"ET_EXEC"


//--------------------- .note.nv.tkinfo           --------------------------
	.section	.note.nv.tkinfo,"",@"SHT_NOTE"
	.sectionflags	@"SHF_NOTE_NV_TKINFO"
	.tkinfo
        /*0018*/ 	.word	0x00000002
        /*0030*/ 	.string	""
        /*0030*/ 	.string	"ptxas"
        /*0030*/ 	.string	"Cuda compilation tools, release 13.0, V13.0.88"
        /*0030*/ 	.string	"Build cuda_13.0.r13.0/compiler.36424714_0"
        /*0030*/ 	.string	"-arch sm_100 -m 64 "



//--------------------- .note.nv.cuinfo           --------------------------
	.section	.note.nv.cuinfo,"",@"SHT_NOTE"
	.sectionflags	@"SHF_NOTE_NV_CUINFO"
        /*0018*/ 	.short	0x0002
        /*001a*/ 	.short	0x0064
        /*001c*/ 	.short	0x0082
	.zero		2


//--------------------- .nv.info                  --------------------------
	.section	.nv.info,"",@"SHT_CUDA_INFO"
	.align	4


	//----- nvinfo : EIATTR_REGCOUNT
	.align		4
        /*0000*/ 	.byte	0x04, 0x2f
        /*0002*/ 	.short	(.L_1 - .L_0)
	.align		4
.L_0:
        /*0004*/ 	.word	index@(_Z26precompute_twiddle_factorsPiiii)
        /*0008*/ 	.word	0x0000001c


	//----- nvinfo : EIATTR_FRAME_SIZE
	.align		4
.L_1:
        /*000c*/ 	.byte	0x04, 0x11
        /*000e*/ 	.short	(.L_3 - .L_2)
	.align		4
.L_2:
        /*0010*/ 	.word	index@($__internal_6_$__cuda_sm20_rem_u64)
        /*0014*/ 	.word	0x00000000


	//----- nvinfo : EIATTR_FRAME_SIZE
	.align		4
.L_3:
        /*0018*/ 	.byte	0x04, 0x11
        /*001a*/ 	.short	(.L_5 - .L_4)
	.align		4
.L_4:
        /*001c*/ 	.word	index@($__internal_5_$__cuda_sm20_rem_s64)
        /*0020*/ 	.word	0x00000000


	//----- nvinfo : EIATTR_FRAME_SIZE
	.align		4
.L_5:
        /*0024*/ 	.byte	0x04, 0x11
        /*0026*/ 	.short	(.L_7 - .L_6)
	.align		4
.L_6:
        /*0028*/ 	.word	index@(_Z26precompute_twiddle_factorsPiiii)
        /*002c*/ 	.word	0x00000000


	//----- nvinfo : EIATTR_REGCOUNT
	.align		4
.L_7:
        /*0030*/ 	.byte	0x04, 0x2f
        /*0032*/ 	.short	(.L_9 - .L_8)
	.align		4
.L_8:
        /*0034*/ 	.word	index@(_Z15bit_reverse_gpuPii)
        /*0038*/ 	.word	0x0000000c


	//----- nvinfo : EIATTR_FRAME_SIZE
	.align		4
.L_9:
        /*003c*/ 	.byte	0x04, 0x11
        /*003e*/ 	.short	(.L_11 - .L_10)
	.align		4
.L_10:
        /*0040*/ 	.word	index@(_Z15bit_reverse_gpuPii)
        /*0044*/ 	.word	0x00000000


	//----- nvinfo : EIATTR_REGCOUNT
	.align		4
.L_11:
        /*0048*/ 	.byte	0x04, 0x2f
        /*004a*/ 	.short	(.L_13 - .L_12)
	.align		4
.L_12:
        /*004c*/ 	.word	index@(_Z10ntt_kernelPiS_iiii)
        /*0050*/ 	.word	0x0000001a


	//----- nvinfo : EIATTR_FRAME_SIZE
	.align		4
.L_13:
        /*0054*/ 	.byte	0x04, 0x11
        /*0056*/ 	.short	(.L_15 - .L_14)
	.align		4
.L_14:
        /*0058*/ 	.word	index@($__internal_4_$__cuda_sm20_rem_u64)
        /*005c*/ 	.word	0x00000000


	//----- nvinfo : EIATTR_FRAME_SIZE
	.align		4
.L_15:
        /*0060*/ 	.byte	0x04, 0x11
        /*0062*/ 	.short	(.L_17 - .L_16)
	.align		4
.L_16:
        /*0064*/ 	.word	index@($__internal_3_$__cuda_sm20_rem_s64)
        /*0068*/ 	.word	0x00000000


	//----- nvinfo : EIATTR_FRAME_SIZE
	.align		4
.L_17:
        /*006c*/ 	.byte	0x04, 0x11
        /*006e*/ 	.short	(.L_19 - .L_18)
	.align		4
.L_18:
        /*0070*/ 	.word	index@(_Z10ntt_kernelPiS_iiii)
        /*0074*/ 	.word	0x00000000


	//----- nvinfo : EIATTR_REGCOUNT
	.align		4
.L_19:
        /*0078*/ 	.byte	0x04, 0x2f
        /*007a*/ 	.short	(.L_21 - .L_20)
	.align		4
.L_20:
        /*007c*/ 	.word	index@(_Z14inverse_dividePiii)
        /*0080*/ 	.word	0x00000018


	//----- nvinfo : EIATTR_FRAME_SIZE
	.align		4
.L_21:
        /*0084*/ 	.byte	0x04, 0x11
        /*0086*/ 	.short	(.L_23 - .L_22)
	.align		4
.L_22:
        /*0088*/ 	.word	index@($__internal_2_$__cuda_sm20_rem_u64)
        /*008c*/ 	.word	0x00000000


	//----- nvinfo : EIATTR_FRAME_SIZE
	.align		4
.L_23:
        /*0090*/ 	.byte	0x04, 0x11
        /*0092*/ 	.short	(.L_25 - .L_24)
	.align		4
.L_24:
        /*0094*/ 	.word	index@($__internal_1_$__cuda_sm20_rem_s64)
        /*0098*/ 	.word	0x00000000


	//----- nvinfo : EIATTR_FRAME_SIZE
	.align		4
.L_25:
        /*009c*/ 	.byte	0x04, 0x11
        /*009e*/ 	.short	(.L_27 - .L_26)
	.align		4
.L_26:
        /*00a0*/ 	.word	index@(_Z14inverse_dividePiii)
        /*00a4*/ 	.word	0x00000000


	//----- nvinfo : EIATTR_REGCOUNT
	.align		4
.L_27:
        /*00a8*/ 	.byte	0x04, 0x2f
        /*00aa*/ 	.short	(.L_29 - .L_28)
	.align		4
.L_28:
        /*00ac*/ 	.word	index@(_Z18pointwise_multiplyPiS_S_ii)
        /*00b0*/ 	.word	0x00000012


	//----- nvinfo : EIATTR_FRAME_SIZE
	.align		4
.L_29:
        /*00b4*/ 	.byte	0x04, 0x11
        /*00b6*/ 	.short	(.L_31 - .L_30)
	.align		4
.L_30:
        /*00b8*/ 	.word	index@($__internal_0_$__cuda_sm20_rem_s64)
        /*00bc*/ 	.word	0x00000000


	//----- nvinfo : EIATTR_FRAME_SIZE
	.align		4
.L_31:
        /*00c0*/ 	.byte	0x04, 0x11
        /*00c2*/ 	.short	(.L_33 - .L_32)
	.align		4
.L_32:
        /*00c4*/ 	.word	index@(_Z18pointwise_multiplyPiS_S_ii)
        /*00c8*/ 	.word	0x00000000


	//----- nvinfo : EIATTR_MIN_STACK_SIZE
	.align		4
.L_33:
        /*00cc*/ 	.byte	0x04, 0x12
        /*00ce*/ 	.short	(.L_35 - .L_34)
	.align		4
.L_34:
        /*00d0*/ 	.word	index@(_Z18pointwise_multiplyPiS_S_ii)
        /*00d4*/ 	.word	0x00000000


	//----- nvinfo : EIATTR_MIN_STACK_SIZE
	.align		4
.L_35:
        /*00d8*/ 	.byte	0x04, 0x12
        /*00da*/ 	.short	(.L_37 - .L_36)
	.align		4
.L_36:
        /*00dc*/ 	.word	index@(_Z14inverse_dividePiii)
        /*00e0*/ 	.word	0x00000000


	//----- nvinfo : EIATTR_MIN_STACK_SIZE
	.align		4
.L_37:
        /*00e4*/ 	.byte	0x04, 0x12
        /*00e6*/ 	.short	(.L_39 - .L_38)
	.align		4
.L_38:
        /*00e8*/ 	.word	index@(_Z10ntt_kernelPiS_iiii)
        /*00ec*/ 	.word	0x00000000


	//----- nvinfo : EIATTR_MIN_STACK_SIZE
	.align		4
.L_39:
        /*00f0*/ 	.byte	0x04, 0x12
        /*00f2*/ 	.short	(.L_41 - .L_40)
	.align		4
.L_40:
        /*00f4*/ 	.word	index@(_Z15bit_reverse_gpuPii)
        /*00f8*/ 	.word	0x00000000


	//----- nvinfo : EIATTR_MIN_STACK_SIZE
	.align		4
.L_41:
        /*00fc*/ 	.byte	0x04, 0x12
        /*00fe*/ 	.short	(.L_43 - .L_42)
	.align		4
.L_42:
        /*0100*/ 	.word	index@(_Z26precompute_twiddle_factorsPiiii)
        /*0104*/ 	.word	0x00000000
.L_43:


//--------------------- .nv.compat                --------------------------
	.section	.nv.compat,"",@"SHT_CUDA_COMPAT_INFO"
	.align	4
        /*0000*/ 	.byte	0x02, 0x09, 0x00, 0x00, 0x02, 0x02, 0x01, 0x00, 0x02, 0x05, 0x05, 0x00, 0x03, 0x07, 0x01, 0x01
        /*0010*/ 	.byte	0x02, 0x03, 0x00, 0x00, 0x02, 0x06, 0x01, 0x00, 0x04, 0x0b, 0x08, 0x00, 0x09, 0x00, 0x00, 0x00
        /*0020*/ 	.byte	0x00, 0x00, 0x00, 0x00


//--------------------- .nv.info._Z18pointwise_multiplyPiS_S_ii --------------------------
	.section	.nv.info._Z18pointwise_multiplyPiS_S_ii,"",@"SHT_CUDA_INFO"
	.sectionflags	@""
	.align	4


	//----- nvinfo : EIATTR_CUDA_API_VERSION
	.align		4
        /*0000*/ 	.byte	0x04, 0x37
        /*0002*/ 	.short	(.L_45 - .L_44)
.L_44:
        /*0004*/ 	.word	0x00000082


	//----- nvinfo : EIATTR_KPARAM_INFO
	.align		4
.L_45:
        /*0008*/ 	.byte	0x04, 0x17
        /*000a*/ 	.short	(.L_47 - .L_46)
.L_46:
        /*000c*/ 	.word	0x00000000
        /*0010*/ 	.short	0x0004
        /*0012*/ 	.short	0x001c
        /*0014*/ 	.byte	0x00, 0xf0, 0x11, 0x00


	//----- nvinfo : EIATTR_KPARAM_INFO
	.align		4
.L_47:
        /*0018*/ 	.byte	0x04, 0x17
        /*001a*/ 	.short	(.L_49 - .L_48)
.L_48:
        /*001c*/ 	.word	0x00000000
        /*0020*/ 	.short	0x0003
        /*0022*/ 	.short	0x0018
        /*0024*/ 	.byte	0x00, 0xf0, 0x11, 0x00


	//----- nvinfo : EIATTR_KPARAM_INFO
	.align		4
.L_49:
        /*0028*/ 	.byte	0x04, 0x17
        /*002a*/ 	.short	(.L_51 - .L_50)
.L_50:
        /*002c*/ 	.word	0x00000000
        /*0030*/ 	.short	0x0002
        /*0032*/ 	.short	0x0010
        /*0034*/ 	.byte	0x00, 0xf5, 0x21, 0x00


	//----- nvinfo : EIATTR_KPARAM_INFO
	.align		4
.L_51:
        /*0038*/ 	.byte	0x04, 0x17
        /*003a*/ 	.short	(.L_53 - .L_52)
.L_52:
        /*003c*/ 	.word	0x00000000
        /*0040*/ 	.short	0x0001
        /*0042*/ 	.short	0x0008
        /*0044*/ 	.byte	0x00, 0xf5, 0x21, 0x00


	//----- nvinfo : EIATTR_KPARAM_INFO
	.align		4
.L_53:
        /*0048*/ 	.byte	0x04, 0x17
        /*004a*/ 	.short	(.L_55 - .L_54)
.L_54:
        /*004c*/ 	.word	0x00000000
        /*0050*/ 	.short	0x0000
        /*0052*/ 	.short	0x0000
        /*0054*/ 	.byte	0x00, 0xf5, 0x21, 0x00


	//----- nvinfo : EIATTR_SPARSE_MMA_MASK
	.align		4
.L_55:
        /*0058*/ 	.byte	0x03, 0x50
        /*005a*/ 	.short	0x0000


	//----- nvinfo : EIATTR_MAXREG_COUNT
	.align		4
        /*005c*/ 	.byte	0x03, 0x1b
        /*005e*/ 	.short	0x00ff


	//----- nvinfo : EIATTR_MERCURY_ISA_VERSION
	.align		4
        /*0060*/ 	.byte	0x03, 0x5f
        /*0062*/ 	.short	0x0101


	//----- nvinfo : EIATTR_VRC_CTA_INIT_COUNT
	.align		4
        /*0064*/ 	.byte	0x02, 0x4a
	.zero		1
	.zero		1


	//----- nvinfo : EIATTR_EXIT_INSTR_OFFSETS
	.align		4
        /*0068*/ 	.byte	0x04, 0x1c
        /*006a*/ 	.short	(.L_57 - .L_56)


	//   ....[0]....
.L_56:
        /*006c*/ 	.word	0x00000070


	//   ....[1]....
        /*0070*/ 	.word	0x00000300


	//----- nvinfo : EIATTR_CRS_STACK_SIZE
	.align		4
.L_57:
        /*0074*/ 	.byte	0x04, 0x1e
        /*0076*/ 	.short	(.L_59 - .L_58)
.L_58:
        /*0078*/ 	.word	0x00000000


	//----- nvinfo : EIATTR_CBANK_PARAM_SIZE
	.align		4
.L_59:
        /*007c*/ 	.byte	0x03, 0x19
        /*007e*/ 	.short	0x0020


	//----- nvinfo : EIATTR_PARAM_CBANK
	.align		4
        /*0080*/ 	.byte	0x04, 0x0a
        /*0082*/ 	.short	(.L_61 - .L_60)
	.align		4
.L_60:
        /*0084*/ 	.word	index@(.nv.constant0._Z18pointwise_multiplyPiS_S_ii)
        /*0088*/ 	.short	0x0380
        /*008a*/ 	.short	0x0020


	//----- nvinfo : EIATTR_SW_WAR
	.align		4
.L_61:
        /*008c*/ 	.byte	0x04, 0x36
        /*008e*/ 	.short	(.L_63 - .L_62)
.L_62:
        /*0090*/ 	.word	0x00000008
.L_63:


//--------------------- .nv.info._Z14inverse_dividePiii --------------------------
	.section	.nv.info._Z14inverse_dividePiii,"",@"SHT_CUDA_INFO"
	.sectionflags	@""
	.align	4


	//----- nvinfo : EIATTR_CUDA_API_VERSION
	.align		4
        /*0000*/ 	.byte	0x04, 0x37
        /*0002*/ 	.short	(.L_65 - .L_64)
.L_64:
        /*0004*/ 	.word	0x00000082


	//----- nvinfo : EIATTR_KPARAM_INFO
	.align		4
.L_65:
        /*0008*/ 	.byte	0x04, 0x17
        /*000a*/ 	.short	(.L_67 - .L_66)
.L_66:
        /*000c*/ 	.word	0x00000000
        /*0010*/ 	.short	0x0002
        /*0012*/ 	.short	0x000c
        /*0014*/ 	.byte	0x00, 0xf0, 0x11, 0x00


	//----- nvinfo : EIATTR_KPARAM_INFO
	.align		4
.L_67:
        /*0018*/ 	.byte	0x04, 0x17
        /*001a*/ 	.short	(.L_69 - .L_68)
.L_68:
        /*001c*/ 	.word	0x00000000
        /*0020*/ 	.short	0x0001
        /*0022*/ 	.short	0x0008
        /*0024*/ 	.byte	0x00, 0xf0, 0x11, 0x00


	//----- nvinfo : EIATTR_KPARAM_INFO
	.align		4
.L_69:
        /*0028*/ 	.byte	0x04, 0x17
        /*002a*/ 	.short	(.L_71 - .L_70)
.L_70:
        /*002c*/ 	.word	0x00000000
        /*0030*/ 	.short	0x0000
        /*0032*/ 	.short	0x0000
        /*0034*/ 	.byte	0x00, 0xf5, 0x21, 0x00


	//----- nvinfo : EIATTR_SPARSE_MMA_MASK
	.align		4
.L_71:
        /*0038*/ 	.byte	0x03, 0x50
        /*003a*/ 	.short	0x0000


	//----- nvinfo : EIATTR_MAXREG_COUNT
	.align		4
        /*003c*/ 	.byte	0x03, 0x1b
        /*003e*/ 	.short	0x00ff


	//----- nvinfo : EIATTR_MERCURY_ISA_VERSION
	.align		4
        /*0040*/ 	.byte	0x03, 0x5f
        /*0042*/ 	.short	0x0101


	//----- nvinfo : EIATTR_VRC_CTA_INIT_COUNT
	.align		4
        /*0044*/ 	.byte	0x02, 0x4a
	.zero		1
	.zero		1


	//----- nvinfo : EIATTR_EXIT_INSTR_OFFSETS
	.align		4
        /*0048*/ 	.byte	0x04, 0x1c
        /*004a*/ 	.short	(.L_73 - .L_72)


	//   ....[0]....
.L_72:
        /*004c*/ 	.word	0x00000090


	//   ....[1]....
        /*0050*/ 	.word	0x000007d0


	//----- nvinfo : EIATTR_CRS_STACK_SIZE
	.align		4
.L_73:
        /*0054*/ 	.byte	0x04, 0x1e
        /*0056*/ 	.short	(.L_75 - .L_74)
.L_74:
        /*0058*/ 	.word	0x00000000


	//----- nvinfo : EIATTR_CBANK_PARAM_SIZE
	.align		4
.L_75:
        /*005c*/ 	.byte	0x03, 0x19
        /*005e*/ 	.short	0x0010


	//----- nvinfo : EIATTR_PARAM_CBANK
	.align		4
        /*0060*/ 	.byte	0x04, 0x0a
        /*0062*/ 	.short	(.L_77 - .L_76)
	.align		4
.L_76:
        /*0064*/ 	.word	index@(.nv.constant0._Z14inverse_dividePiii)
        /*0068*/ 	.short	0x0380
        /*006a*/ 	.short	0x0010


	//----- nvinfo : EIATTR_SW_WAR
	.align		4
.L_77:
        /*006c*/ 	.byte	0x04, 0x36
        /*006e*/ 	.short	(.L_79 - .L_78)
.L_78:
        /*0070*/ 	.word	0x00000008
.L_79:


//--------------------- .nv.info._Z10ntt_kernelPiS_iiii --------------------------
	.section	.nv.info._Z10ntt_kernelPiS_iiii,"",@"SHT_CUDA_INFO"
	.sectionflags	@""
	.align	4


	//----- nvinfo : EIATTR_CUDA_API_VERSION
	.align		4
        /*0000*/ 	.byte	0x04, 0x37
        /*0002*/ 	.short	(.L_81 - .L_80)
.L_80:
        /*0004*/ 	.word	0x00000082


	//----- nvinfo : EIATTR_KPARAM_INFO
	.align		4
.L_81:
        /*0008*/ 	.byte	0x04, 0x17
        /*000a*/ 	.short	(.L_83 - .L_82)
.L_82:
        /*000c*/ 	.word	0x00000000
        /*0010*/ 	.short	0x0005
        /*0012*/ 	.short	0x001c
        /*0014*/ 	.byte	0x00, 0xf0, 0x11, 0x00


	//----- nvinfo : EIATTR_KPARAM_INFO
	.align		4
.L_83:
        /*0018*/ 	.byte	0x04, 0x17
        /*001a*/ 	.short	(.L_85 - .L_84)
.L_84:
        /*001c*/ 	.word	0x00000000
        /*0020*/ 	.short	0x0004
        /*0022*/ 	.short	0x0018
        /*0024*/ 	.byte	0x00, 0xf0, 0x11, 0x00


	//----- nvinfo : EIATTR_KPARAM_INFO
	.align		4
.L_85:
        /*0028*/ 	.byte	0x04, 0x17
        /*002a*/ 	.short	(.L_87 - .L_86)
.L_86:
        /*002c*/ 	.word	0x00000000
        /*0030*/ 	.short	0x0003
        /*0032*/ 	.short	0x0014
        /*0034*/ 	.byte	0x00, 0xf0, 0x11, 0x00


	//----- nvinfo : EIATTR_KPARAM_INFO
	.align		4
.L_87:
        /*0038*/ 	.byte	0x04, 0x17
        /*003a*/ 	.short	(.L_89 - .L_88)
.L_88:
        /*003c*/ 	.word	0x00000000
        /*0040*/ 	.short	0x0002
        /*0042*/ 	.short	0x0010
        /*0044*/ 	.byte	0x00, 0xf0, 0x11, 0x00


	//----- nvinfo : EIATTR_KPARAM_INFO
	.align		4
.L_89:
        /*0048*/ 	.byte	0x04, 0x17
        /*004a*/ 	.short	(.L_91 - .L_90)
.L_90:
        /*004c*/ 	.word	0x00000000
        /*0050*/ 	.short	0x0001
        /*0052*/ 	.short	0x0008
        /*0054*/ 	.byte	0x00, 0xf5, 0x21, 0x00


	//----- nvinfo : EIATTR_KPARAM_INFO
	.align		4
.L_91:
        /*0058*/ 	.byte	0x04, 0x17
        /*005a*/ 	.short	(.L_93 - .L_92)
.L_92:
        /*005c*/ 	.word	0x00000000
        /*0060*/ 	.short	0x0000
        /*0062*/ 	.short	0x0000
        /*0064*/ 	.byte	0x00, 0xf5, 0x21, 0x00


	//----- nvinfo : EIATTR_SPARSE_MMA_MASK
	.align		4
.L_93:
        /*0068*/ 	.byte	0x03, 0x50
        /*006a*/ 	.short	0x0000


	//----- nvinfo : EIATTR_MAXREG_COUNT
	.align		4
        /*006c*/ 	.byte	0x03, 0x1b
        /*006e*/ 	.short	0x00ff


	//----- nvinfo : EIATTR_MERCURY_ISA_VERSION
	.align		4
        /*0070*/ 	.byte	0x03, 0x5f
        /*0072*/ 	.short	0x0101


	//----- nvinfo : EIATTR_VRC_CTA_INIT_COUNT
	.align		4
        /*0074*/ 	.byte	0x02, 0x4a
	.zero		1
	.zero		1


	//----- nvinfo : EIATTR_EXIT_INSTR_OFFSETS
	.align		4
        /*0078*/ 	.byte	0x04, 0x1c
        /*007a*/ 	.short	(.L_95 - .L_94)


	//   ....[0]....
.L_94:
        /*007c*/ 	.word	0x00000260


	//   ....[1]....
        /*0080*/ 	.word	0x000010c0


	//----- nvinfo : EIATTR_CRS_STACK_SIZE
	.align		4
.L_95:
        /*0084*/ 	.byte	0x04, 0x1e
        /*0086*/ 	.short	(.L_97 - .L_96)
.L_96:
        /*0088*/ 	.word	0x00000000


	//----- nvinfo : EIATTR_CBANK_PARAM_SIZE
	.align		4
.L_97:
        /*008c*/ 	.byte	0x03, 0x19
        /*008e*/ 	.short	0x0020


	//----- nvinfo : EIATTR_PARAM_CBANK
	.align		4
        /*0090*/ 	.byte	0x04, 0x0a
        /*0092*/ 	.short	(.L_99 - .L_98)
	.align		4
.L_98:
        /*0094*/ 	.word	index@(.nv.constant0._Z10ntt_kernelPiS_iiii)
        /*0098*/ 	.short	0x0380
        /*009a*/ 	.short	0x0020


	//----- nvinfo : EIATTR_SW_WAR
	.align		4
.L_99:
        /*009c*/ 	.byte	0x04, 0x36
        /*009e*/ 	.short	(.L_101 - .L_100)
.L_100:
        /*00a0*/ 	.word	0x00000008
.L_101:


//--------------------- .nv.info._Z15bit_reverse_gpuPii --------------------------
	.section	.nv.info._Z15bit_reverse_gpuPii,"",@"SHT_CUDA_INFO"
	.sectionflags	@""
	.align	4


	//----- nvinfo : EIATTR_CUDA_API_VERSION
	.align		4
        /*0000*/ 	.byte	0x04, 0x37
        /*0002*/ 	.short	(.L_103 - .L_102)
.L_102:
        /*0004*/ 	.word	0x00000082


	//----- nvinfo : EIATTR_KPARAM_INFO
	.align		4
.L_103:
        /*0008*/ 	.byte	0x04, 0x17
        /*000a*/ 	.short	(.L_105 - .L_104)
.L_104:
        /*000c*/ 	.word	0x00000000
        /*0010*/ 	.short	0x0001
        /*0012*/ 	.short	0x0008
        /*0014*/ 	.byte	0x00, 0xf0, 0x11, 0x00


	//----- nvinfo : EIATTR_KPARAM_INFO
	.align		4
.L_105:
        /*0018*/ 	.byte	0x04, 0x17
        /*001a*/ 	.short	(.L_107 - .L_106)
.L_106:
        /*001c*/ 	.word	0x00000000
        /*0020*/ 	.short	0x0000
        /*0022*/ 	.short	0x0000
        /*0024*/ 	.byte	0x00, 0xf5, 0x21, 0x00


	//----- nvinfo : EIATTR_SPARSE_MMA_MASK
	.align		4
.L_107:
        /*0028*/ 	.byte	0x03, 0x50
        /*002a*/ 	.short	0x0000


	//----- nvinfo : EIATTR_MAXREG_COUNT
	.align		4
        /*002c*/ 	.byte	0x03, 0x1b
        /*002e*/ 	.short	0x00ff


	//----- nvinfo : EIATTR_MERCURY_ISA_VERSION
	.align		4
        /*0030*/ 	.byte	0x03, 0x5f
        /*0032*/ 	.short	0x0101


	//----- nvinfo : EIATTR_VRC_CTA_INIT_COUNT
	.align		4
        /*0034*/ 	.byte	0x02, 0x4a
	.zero		1
	.zero		1


	//----- nvinfo : EIATTR_EXIT_INSTR_OFFSETS
	.align		4
        /*0038*/ 	.byte	0x04, 0x1c
        /*003a*/ 	.short	(.L_109 - .L_108)


	//   ....[0]....
.L_108:
        /*003c*/ 	.word	0x00000070


	//   ....[1]....
        /*0040*/ 	.word	0x00000160


	//   ....[2]....
        /*0044*/ 	.word	0x000001f0


	//----- nvinfo : EIATTR_CBANK_PARAM_SIZE
	.align		4
.L_109:
        /*0048*/ 	.byte	0x03, 0x19
        /*004a*/ 	.short	0x000c


	//----- nvinfo : EIATTR_PARAM_CBANK
	.align		4
        /*004c*/ 	.byte	0x04, 0x0a
        /*004e*/ 	.short	(.L_111 - .L_110)
	.align		4
.L_110:
        /*0050*/ 	.word	index@(.nv.constant0._Z15bit_reverse_gpuPii)
        /*0054*/ 	.short	0x0380
        /*0056*/ 	.short	0x000c


	//----- nvinfo : EIATTR_SW_WAR
	.align		4
.L_111:
        /*0058*/ 	.byte	0x04, 0x36
        /*005a*/ 	.short	(.L_113 - .L_112)
.L_112:
        /*005c*/ 	.word	0x00000008
.L_113:


//--------------------- .nv.info._Z26precompute_twiddle_factorsPiiii --------------------------
	.section	.nv.info._Z26precompute_twiddle_factorsPiiii,"",@"SHT_CUDA_INFO"
	.sectionflags	@""
	.align	4


	//----- nvinfo : EIATTR_CUDA_API_VERSION
	.align		4
        /*0000*/ 	.byte	0x04, 0x37
        /*0002*/ 	.short	(.L_115 - .L_114)
.L_114:
        /*0004*/ 	.word	0x00000082


	//----- nvinfo : EIATTR_KPARAM_INFO
	.align		4
.L_115:
        /*0008*/ 	.byte	0x04, 0x17
        /*000a*/ 	.short	(.L_117 - .L_116)
.L_116:
        /*000c*/ 	.word	0x00000000
        /*0010*/ 	.short	0x0003
        /*0012*/ 	.short	0x0010
        /*0014*/ 	.byte	0x00, 0xf0, 0x11, 0x00


	//----- nvinfo : EIATTR_KPARAM_INFO
	.align		4
.L_117:
        /*0018*/ 	.byte	0x04, 0x17
        /*001a*/ 	.short	(.L_119 - .L_118)
.L_118:
        /*001c*/ 	.word	0x00000000
        /*0020*/ 	.short	0x0002
        /*0022*/ 	.short	0x000c
        /*0024*/ 	.byte	0x00, 0xf0, 0x11, 0x00


	//----- nvinfo : EIATTR_KPARAM_INFO
	.align		4
.L_119:
        /*0028*/ 	.byte	0x04, 0x17
        /*002a*/ 	.short	(.L_121 - .L_120)
.L_120:
        /*002c*/ 	.word	0x00000000
        /*0030*/ 	.short	0x0001
        /*0032*/ 	.short	0x0008
        /*0034*/ 	.byte	0x00, 0xf0, 0x11, 0x00


	//----- nvinfo : EIATTR_KPARAM_INFO
	.align		4
.L_121:
        /*0038*/ 	.byte	0x04, 0x17
        /*003a*/ 	.short	(.L_123 - .L_122)
.L_122:
        /*003c*/ 	.word	0x00000000
        /*0040*/ 	.short	0x0000
        /*0042*/ 	.short	0x0000
        /*0044*/ 	.byte	0x00, 0xf5, 0x21, 0x00


	//----- nvinfo : EIATTR_SPARSE_MMA_MASK
	.align		4
.L_123:
        /*0048*/ 	.byte	0x03, 0x50
        /*004a*/ 	.short	0x0000


	//----- nvinfo : EIATTR_MAXREG_COUNT
	.align		4
        /*004c*/ 	.byte	0x03, 0x1b
        /*004e*/ 	.short	0x00ff


	//----- nvinfo : EIATTR_MERCURY_ISA_VERSION
	.align		4
        /*0050*/ 	.byte	0x03, 0x5f
        /*0052*/ 	.short	0x0101


	//----- nvinfo : EIATTR_VRC_CTA_INIT_COUNT
	.align		4
        /*0054*/ 	.byte	0x02, 0x4a
	.zero		1
	.zero		1


	//----- nvinfo : EIATTR_EXIT_INSTR_OFFSETS
	.align		4
        /*0058*/ 	.byte	0x04, 0x1c
        /*005a*/ 	.short	(.L_125 - .L_124)


	//   ....[0]....
.L_124:
        /*005c*/ 	.word	0x00000080


	//   ....[1]....
        /*0060*/ 	.word	0x000001a0


	//   ....[2]....
        /*0064*/ 	.word	0x00000e30


	//----- nvinfo : EIATTR_CRS_STACK_SIZE
	.align		4
.L_125:
        /*0068*/ 	.byte	0x04, 0x1e
        /*006a*/ 	.short	(.L_127 - .L_126)
.L_126:
        /*006c*/ 	.word	0x00000000


	//----- nvinfo : EIATTR_CBANK_PARAM_SIZE
	.align		4
.L_127:
        /*0070*/ 	.byte	0x03, 0x19
        /*0072*/ 	.short	0x0014


	//----- nvinfo : EIATTR_PARAM_CBANK
	.align		4
        /*0074*/ 	.byte	0x04, 0x0a
        /*0076*/ 	.short	(.L_129 - .L_128)
	.align		4
.L_128:
        /*0078*/ 	.word	index@(.nv.constant0._Z26precompute_twiddle_factorsPiiii)
        /*007c*/ 	.short	0x0380
        /*007e*/ 	.short	0x0014


	//----- nvinfo : EIATTR_SW_WAR
	.align		4
.L_129:
        /*0080*/ 	.byte	0x04, 0x36
        /*0082*/ 	.short	(.L_131 - .L_130)
.L_130:
        /*0084*/ 	.word	0x00000008
.L_131:


//--------------------- .nv.callgraph             --------------------------
	.section	.nv.callgraph,"",@"SHT_CUDA_CALLGRAPH"
	.align	4
	.sectionentsize	8
	.align		4
        /*0000*/ 	.word	0x00000000
	.align		4
        /*0004*/ 	.word	0xffffffff
	.align		4
        /*0008*/ 	.word	0x00000000
	.align		4
        /*000c*/ 	.word	0xfffffffe
	.align		4
        /*0010*/ 	.word	0x00000000
	.align		4
        /*0014*/ 	.word	0xfffffffd
	.align		4
        /*0018*/ 	.word	0x00000000
	.align		4
        /*001c*/ 	.word	0xfffffffc


//--------------------- .text._Z18pointwise_multiplyPiS_S_ii --------------------------
	.section	.text._Z18pointwise_multiplyPiS_S_ii,"ax",@progbits
	.align	128
        .global         _Z18pointwise_multiplyPiS_S_ii
        .type           _Z18pointwise_multiplyPiS_S_ii,@function
        .size           _Z18pointwise_multiplyPiS_S_ii,(.L_x_55 - _Z18pointwise_multiplyPiS_S_ii)
        .other          _Z18pointwise_multiplyPiS_S_ii,@"STO_CUDA_ENTRY STV_DEFAULT"
_Z18pointwise_multiplyPiS_S_ii:
.text._Z18pointwise_multiplyPiS_S_ii:
[----:B------:R-:W-:Y:S01]  /*0000*/  LDC R1, c[0x0][0x37c] ;  /* 0x0000df00ff017b82 */ /* 0x000fe20000000800 */
[----:B------:R-:W0:Y:S07]  /*0010*/  S2R R3, SR_TID.X ;  /* 0x0000000000037919 */ /* 0x000e2e0000002100 */
[----:B------:R-:W0:Y:S01]  /*0020*/  S2UR UR4, SR_CTAID.X ;  /* 0x00000000000479c3 */ /* 0x000e220000002500 */
[----:B------:R-:W1:Y:S07]  /*0030*/  LDCU UR5, c[0x0][0x398] ;  /* 0x00007300ff0577ac */ /* 0x000e6e0008000800 */
[----:B------:R-:W0:Y:S02]  /*0040*/  LDC R0, c[0x0][0x360] ;  /* 0x0000d800ff007b82 */ /* 0x000e240000000800 */
[----:B0-----:R-:W-:-:S05]  /*0050*/  IMAD R0, R0, UR4, R3 ;  /* 0x0000000400007c24 */ /* 0x001fca000f8e0203 */
[----:B-1----:R-:W-:-:S13]  /*0060*/  ISETP.GE.AND P0, PT, R0, UR5, PT ;  /* 0x0000000500007c0c */ /* 0x002fda000bf06270 */
[----:B------:R-:W-:Y:S05]  /*0070*/  @P0 EXIT ;  /* 0x000000000000094d */ /* 0x000fea0003800000 */
[----:B------:R-:W0:Y:S01]  /*0080*/  LDC.64 R4, c[0x0][0x380] ;  /* 0x0000e000ff047b82 */ /* 0x000e220000000a00 */
[----:B------:R-:W1:Y:S01]  /*0090*/  LDCU.64 UR6, c[0x0][0x358] ;  /* 0x00006b00ff0677ac */ /* 0x000e620008000a00 */
[----:B------:R-:W2:Y:S06]  /*00a0*/  LDCU UR9, c[0x0][0x39c] ;  /* 0x00007380ff0977ac */ /* 0x000eac0008000800 */
[----:B------:R-:W3:Y:S01]  /*00b0*/  LDC.64 R6, c[0x0][0x388] ;  /* 0x0000e200ff067b82 */ /* 0x000ee20000000a00 */
[----:B0-----:R-:W-:-:S05]  /*00c0*/  IMAD.WIDE R4, R0, 0x4, R4 ;  /* 0x0000000400047825 */ /* 0x001fca00078e0204 */
[----:B-1----:R-:W4:Y:S01]  /*00d0*/  LDG.E R2, desc[UR6][R4.64] ;  /* 0x0000000604027981 */ /* 0x002f22000c1e1900 */
[----:B---3--:R-:W-:-:S05]  /*00e0*/  IMAD.WIDE R6, R0, 0x4, R6 ;  /* 0x0000000400067825 */ /* 0x008fca00078e0206 */
[----:B------:R-:W4:Y:S01]  /*00f0*/  LDG.E R3, desc[UR6][R6.64] ;  /* 0x0000000606037981 */ /* 0x000f22000c1e1900 */
[----:B--2---:R-:W-:Y:S01]  /*0100*/  USHF.R.S32.HI UR8, URZ, 0x1f, UR9 ;  /* 0x0000001fff087899 */ /* 0x004fe20008011409 */
[----:B------:R-:W-:Y:S01]  /*0110*/  BSSY.RECONVERGENT B0, `(.L_x_0) ;  /* 0x000001b000007945 */ /* 0x000fe20003800200 */
[----:B----4-:R-:W-:-:S05]  /*0120*/  IMAD.WIDE R2, R3, R2, RZ ;  /* 0x0000000203027225 */ /* 0x010fca00078e02ff */
[----:B------:R-:W-:-:S04]  /*0130*/  LOP3.LUT R8, R3, UR8, RZ, 0xfc, !PT ;  /* 0x0000000803087c12 */ /* 0x000fc8000f8efcff */
[----:B------:R-:W-:-:S13]  /*0140*/  ISETP.NE.U32.AND P0, PT, R8, RZ, PT ;  /* 0x000000ff0800720c */ /* 0x000fda0003f05070 */
[----:B------:R-:W-:Y:S05]  /*0150*/  @P0 BRA `(.L_x_1) ;  /* 0x00000000004c0947 */ /* 0x000fea0003800000 */
[----:B------:R-:W0:Y:S01]  /*0160*/  I2F.U32.RP R3, UR9 ;  /* 0x0000000900037d06 */ /* 0x000e220008209000 */
[----:B------:R-:W-:-:S07]  /*0170*/  ISETP.NE.U32.AND P1, PT, RZ, UR9, PT ;  /* 0x00000009ff007c0c */ /* 0x000fce000bf25070 */
[----:B0-----:R-:W0:Y:S02]  /*0180*/  MUFU.RCP R3, R3 ;  /* 0x0000000300037308 */ /* 0x001e240000001000 */
[----:B0-----:R-:W-:-:S06]  /*0190*/  VIADD R4, R3, 0xffffffe ;  /* 0x0ffffffe03047836 */ /* 0x001fcc0000000000 */
[----:B------:R0:W1:Y:S02]  /*01a0*/  F2I.FTZ.U32.TRUNC.NTZ R5, R4 ;  /* 0x0000000400057305 */ /* 0x000064000021f000 */
[----:B0-----:R-:W-:Y:S02]  /*01b0*/  HFMA2 R4, -RZ, RZ, 0, 0 ;  /* 0x00000000ff047431 */ /* 0x001fe400000001ff */
[----:B-1----:R-:W-:-:S04]  /*01c0*/  IMAD.MOV R7, RZ, RZ, -R5 ;  /* 0x000000ffff077224 */ /* 0x002fc800078e0a05 */
[----:B------:R-:W-:-:S04]  /*01d0*/  IMAD R7, R7, UR9, RZ ;  /* 0x0000000907077c24 */ /* 0x000fc8000f8e02ff */
[----:B------:R-:W-:-:S06]  /*01e0*/  IMAD.HI.U32 R5, R5, R7, R4 ;  /* 0x0000000705057227 */ /* 0x000fcc00078e0004 */
[----:B------:R-:W-:-:S04]  /*01f0*/  IMAD.HI.U32 R5, R5, R2, RZ ;  /* 0x0000000205057227 */ /* 0x000fc800078e00ff */
[----:B------:R-:W-:-:S04]  /*0200*/  IMAD.MOV R5, RZ, RZ, -R5 ;  /* 0x000000ffff057224 */ /* 0x000fc800078e0a05 */
[----:B------:R-:W-:-:S05]  /*0210*/  IMAD R2, R5, UR9, R2 ;  /* 0x0000000905027c24 */ /* 0x000fca000f8e0202 */
[----:B------:R-:W-:-:S13]  /*0220*/  ISETP.GE.U32.AND P0, PT, R2, UR9, PT ;  /* 0x0000000902007c0c */ /* 0x000fda000bf06070 */
[----:B------:R-:W-:-:S04]  /*0230*/  @P0 IADD3 R2, PT, PT, R2, -UR9, RZ ;  /* 0x8000000902020c10 */ /* 0x000fc8000fffe0ff */
[----:B------:R-:W-:-:S13]  /*0240*/  ISETP.GE.U32.AND P0, PT, R2, UR9, PT ;  /* 0x0000000902007c0c */ /* 0x000fda000bf06070 */
[----:B------:R-:W-:Y:S01]  /*0250*/  @P0 VIADD R2, R2, -UR9 ;  /* 0x8000000902020c36 */ /* 0x000fe20008000000 */
[----:B------:R-:W-:-:S04]  /*0260*/  @!P1 LOP3.LUT R2, RZ, UR9, RZ, 0x33, !PT ;  /* 0x00000009ff029c12 */ /* 0x000fc8000f8e33ff */
[----:B------:R-:W-:Y:S01]  /*0270*/  MOV R5, R2 ;  /* 0x0000000200057202 */ /* 0x000fe20000000f00 */
[----:B------:R-:W-:Y:S06]  /*0280*/  BRA `(.L_x_2) ;  /* 0x00000000000c7947 */ /* 0x000fec0003800000 */
.L_x_1:
[----:B------:R-:W-:-:S07]  /*0290*/  MOV R4, 0x2b0 ;  /* 0x000002b000047802 */ /* 0x000fce0000000f00 */
[----:B------:R-:W-:Y:S05]  /*02a0*/  CALL.REL.NOINC `($__internal_0_$__cuda_sm20_rem_s64) ;  /* 0x0000000000187944 */ /* 0x000fea0003c00000 */
[----:B------:R-:W-:-:S07]  /*02b0*/  IMAD.MOV.U32 R5, RZ, RZ, R2 ;  /* 0x000000ffff057224 */ /* 0x000fce00078e0002 */
.L_x_2:
[----:B------:R-:W-:Y:S05]  /*02c0*/  BSYNC.RECONVERGENT B0 ;  /* 0x0000000000007941 */ /* 0x000fea0003800200 */
.L_x_0:
[----:B------:R-:W0:Y:S02]  /*02d0*/  LDC.64 R2, c[0x0][0x390] ;  /* 0x0000e400ff027b82 */ /* 0x000e240000000a00 */
[----:B0-----:R-:W-:-:S05]  /*02e0*/  IMAD.WIDE R2, R0, 0x4, R2 ;  /* 0x0000000400027825 */ /* 0x001fca00078e0202 */
[----:B------:R-:W-:Y:S01]  /*02f0*/  STG.E desc[UR6][R2.64], R5 ;  /* 0x0000000502007986 */ /* 0x000fe2000c101906 */
[----:B------:R-:W-:Y:S05]  /*0300*/  EXIT ;  /* 0x000000000000794d */ /* 0x000fea0003800000 */
        .weak           $__internal_0_$__cuda_sm20_rem_s64
        .type           $__internal_0_$__cuda_sm20_rem_s64,@function
        .size           $__internal_0_$__cuda_sm20_rem_s64,(.L_x_55 - $__internal_0_$__cuda_sm20_rem_s64)
$__internal_0_$__cuda_sm20_rem_s64:
[----:B------:R-:W0:Y:S01]  /*0310*/  LDCU UR10, c[0x0][0x39c] ;  /* 0x00007380ff0a77ac */ /* 0x000e220008000800 */
[----:B------:R-:W-:Y:S02]  /*0320*/  UISETP.GE.AND UP0, UPT, UR8, URZ, UPT ;  /* 0x000000ff0800728c */ /* 0x000fe4000bf06270 */
[----:B0-----:R-:W-:-:S04]  /*0330*/  UIADD3 UR4, UP1, UPT, URZ, -UR10, URZ ;  /* 0x8000000aff047290 */ /* 0x001fc8000ff3e0ff */
[----:B------:R-:W-:Y:S02]  /*0340*/  UIADD3.X UR5, UPT, UPT, URZ, ~UR8, URZ, UP1, !UPT ;  /* 0x80000008ff057290 */ /* 0x000fe40008ffe4ff */
[----:B------:R-:W-:Y:S02]  /*0350*/  USEL UR4, UR4, UR10, !UP0 ;  /* 0x0000000a04047287 */ /* 0x000fe4000c000000 */
[----:B------:R-:W-:-:S09]  /*0360*/  USEL UR5, UR5, UR8, !UP0 ;  /* 0x0000000805057287 */ /* 0x000fd2000c000000 */
[----:B------:R-:W0:Y:S08]  /*0370*/  I2F.U64.RP R5, UR4 ;  /* 0x0000000400057d12 */ /* 0x000e300008309000 */
[----:B0-----:R-:W0:Y:S02]  /*0380*/  MUFU.RCP R5, R5 ;  /* 0x0000000500057308 */ /* 0x001e240000001000 */
[----:B0-----:R-:W-:-:S06]  /*0390*/  IADD3 R6, PT, PT, R5, 0x1ffffffe, RZ ;  /* 0x1ffffffe05067810 */ /* 0x001fcc0007ffe0ff */
[----:B------:R-:W0:Y:S02]  /*03a0*/  F2I.U64.TRUNC R6, R6 ;  /* 0x0000000600067311 */ /* 0x000e24000020d800 */
[----:B0-----:R-:W-:-:S04]  /*03b0*/  IMAD.WIDE.U32 R8, R6, UR4, RZ ;  /* 0x0000000406087c25 */ /* 0x001fc8000f8e00ff */
[----:B------:R-:W-:Y:S01]  /*03c0*/  IMAD R9, R6, UR5, R9 ;  /* 0x0000000506097c24 */ /* 0x000fe2000f8e0209 */
[----:B------:R-:W-:-:S03]  /*03d0*/  IADD3 R11, P0, PT, RZ, -R8, RZ ;  /* 0x80000008ff0b7210 */ /* 0x000fc60007f1e0ff */
[----:B------:R-:W-:Y:S02]  /*03e0*/  IMAD R9, R7, UR4, R9 ;  /* 0x0000000407097c24 */ /* 0x000fe4000f8e0209 */
[----:B------:R-:W-:-:S04]  /*03f0*/  IMAD.HI.U32 R8, R6, R11, RZ ;  /* 0x0000000b06087227 */ /* 0x000fc800078e00ff */
[----:B------:R-:W-:Y:S01]  /*0400*/  IMAD.X R13, RZ, RZ, ~R9, P0 ;  /* 0x000000ffff0d7224 */ /* 0x000fe200000e0e09 */
[----:B------:R-:W-:-:S03]  /*0410*/  MOV R9, R6 ;  /* 0x0000000600097202 */ /* 0x000fc60000000f00 */
[-C--:B------:R-:W-:Y:S02]  /*0420*/  IMAD R15, R7, R13.reuse, RZ ;  /* 0x0000000d070f7224 */ /* 0x080fe400078e02ff */
[----:B------:R-:W-:-:S04]  /*0430*/  IMAD.WIDE.U32 R8, P0, R6, R13, R8 ;  /* 0x0000000d06087225 */ /* 0x000fc80007800008 */
[----:B------:R-:W-:-:S04]  /*0440*/  IMAD.HI.U32 R5, R7, R13, RZ ;  /* 0x0000000d07057227 */ /* 0x000fc800078e00ff */
[----:B------:R-:W-:Y:S01]  /*0450*/  IMAD.HI.U32 R8, P1, R7, R11, R8 ;  /* 0x0000000b07087227 */ /* 0x000fe20007820008 */
[----:B------:R-:W-:-:S03]  /*0460*/  IADD3 R11, P4, PT, RZ, -R2, RZ ;  /* 0x80000002ff0b7210 */ /* 0x000fc60007f9e0ff */
[----:B------:R-:W-:Y:S01]  /*0470*/  IMAD.X R5, R5, 0x1, R7, P0 ;  /* 0x0000000105057824 */ /* 0x000fe200000e0607 */
[----:B------:R-:W-:-:S04]  /*0480*/  IADD3 R9, P2, PT, R15, R8, RZ ;  /* 0x000000080f097210 */ /* 0x000fc80007f5e0ff */
[----:B------:R-:W-:Y:S01]  /*0490*/  IADD3.X R5, PT, PT, RZ, RZ, R5, P2, P1 ;  /* 0x000000ffff057210 */ /* 0x000fe200017e2405 */
[----:B------:R-:W-:Y:S01]  /*04a0*/  IMAD.WIDE.U32 R6, R9, UR4, RZ ;  /* 0x0000000409067c25 */ /* 0x000fe2000f8e00ff */
[----:B------:R-:W-:-:S03]  /*04b0*/  ISETP.GE.AND P1, PT, R3, RZ, PT ;  /* 0x000000ff0300720c */ /* 0x000fc60003f26270 */
[----:B------:R-:W-:Y:S01]  /*04c0*/  IMAD R8, R9, UR5, R7 ;  /* 0x0000000509087c24 */ /* 0x000fe2000f8e0207 */
[----:B------:R-:W-:-:S03]  /*04d0*/  IADD3 R7, P0, PT, RZ, -R6, RZ ;  /* 0x80000006ff077210 */ /* 0x000fc60007f1e0ff */
[----:B------:R-:W-:Y:S02]  /*04e0*/  IMAD R6, R5, UR4, R8 ;  /* 0x0000000405067c24 */ /* 0x000fe4000f8e0208 */
[----:B------:R-:W-:-:S03]  /*04f0*/  IMAD.HI.U32 R8, R9, R7, RZ ;  /* 0x0000000709087227 */ /* 0x000fc600078e00ff */
[----:B------:R-:W-:-:S05]  /*0500*/  IADD3.X R6, PT, PT, RZ, ~R6, RZ, P0, !PT ;  /* 0x80000006ff067210 */ /* 0x000fca00007fe4ff */
[----:B------:R-:W-:-:S04]  /*0510*/  IMAD.WIDE.U32 R8, P0, R9, R6, R8 ;  /* 0x0000000609087225 */ /* 0x000fc80007800008 */
[C---:B------:R-:W-:Y:S02]  /*0520*/  IMAD R10, R5.reuse, R6, RZ ;  /* 0x00000006050a7224 */ /* 0x040fe400078e02ff */
[----:B------:R-:W-:Y:S01]  /*0530*/  IMAD.HI.U32 R7, P2, R5, R7, R8 ;  /* 0x0000000705077227 */ /* 0x000fe20007840008 */
[----:B------:R-:W-:-:S03]  /*0540*/  SEL R8, R11, R2, !P1 ;  /* 0x000000020b087207 */ /* 0x000fc60004800000 */
[----:B------:R-:W-:Y:S01]  /*0550*/  IMAD.X R9, RZ, RZ, ~R3, P4 ;  /* 0x000000ffff097224 */ /* 0x000fe200020e0e03 */
[----:B------:R-:W-:Y:S01]  /*0560*/  IADD3 R7, P3, PT, R10, R7, RZ ;  /* 0x000000070a077210 */ /* 0x000fe20007f7e0ff */
[----:B------:R-:W-:-:S03]  /*0570*/  IMAD.HI.U32 R6, R5, R6, RZ ;  /* 0x0000000605067227 */ /* 0x000fc600078e00ff */
[----:B------:R-:W-:Y:S01]  /*0580*/  SEL R10, R9, R3, !P1 ;  /* 0x00000003090a7207 */ /* 0x000fe20004800000 */
[----:B------:R-:W-:Y:S01]  /*0590*/  IMAD.HI.U32 R2, R7, R8, RZ ;  /* 0x0000000807027227 */ /* 0x000fe200078e00ff */
[----:B------:R-:W-:-:S03]  /*05a0*/  IADD3.X R5, PT, PT, R6, R5, RZ, P0, !PT ;  /* 0x0000000506057210 */ /* 0x000fc600007fe4ff */
[----:B------:R-:W-:Y:S01]  /*05b0*/  IMAD.MOV.U32 R3, RZ, RZ, RZ ;  /* 0x000000ffff037224 */ /* 0x000fe200078e00ff */
[----:B------:R-:W-:Y:S01]  /*05c0*/  IADD3.X R5, PT, PT, RZ, RZ, R5, P3, P2 ;  /* 0x000000ffff057210 */ /* 0x000fe20001fe4405 */
[----:B------:R-:W-:-:S04]  /*05d0*/  IMAD.WIDE.U32 R2, R7, R10, R2 ;  /* 0x0000000a07027225 */ /* 0x000fc800078e0002 */
[C---:B------:R-:W-:Y:S02]  /*05e0*/  IMAD R7, R5.reuse, R10, RZ ;  /* 0x0000000a05077224 */ /* 0x040fe400078e02ff */
[----:B------:R-:W-:-:S04]  /*05f0*/  IMAD.HI.U32 R2, P0, R5, R8, R2 ;  /* 0x0000000805027227 */ /* 0x000fc80007800002 */
[----:B------:R-:W-:Y:S01]  /*0600*/  IMAD.HI.U32 R5, R5, R10, RZ ;  /* 0x0000000a05057227 */ /* 0x000fe200078e00ff */
[----:B------:R-:W-:-:S04]  /*0610*/  IADD3 R7, P2, PT, R7, R2, RZ ;  /* 0x0000000207077210 */ /* 0x000fc80007f5e0ff */
[----:B------:R-:W-:Y:S01]  /*0620*/  IADD3.X R5, PT, PT, R5, RZ, RZ, P0, !PT ;  /* 0x000000ff05057210 */ /* 0x000fe200007fe4ff */
[----:B------:R-:W-:-:S04]  /*0630*/  IMAD.WIDE.U32 R2, R7, UR4, RZ ;  /* 0x0000000407027c25 */ /* 0x000fc8000f8e00ff */
[----:B------:R-:W-:Y:S01]  /*0640*/  IMAD.X R5, RZ, RZ, R5, P2 ;  /* 0x000000ffff057224 */ /* 0x000fe200010e0605 */
[----:B------:R-:W-:Y:S01]  /*0650*/  IADD3 R2, P2, PT, -R2, R8, RZ ;  /* 0x0000000802027210 */ /* 0x000fe20007f5e1ff */
[----:B------:R-:W-:-:S03]  /*0660*/  IMAD R6, R7, UR5, R3 ;  /* 0x0000000507067c24 */ /* 0x000fc6000f8e0203 */
[----:B------:R-:W-:Y:S01]  /*0670*/  ISETP.GE.U32.AND P0, PT, R2, UR4, PT ;  /* 0x0000000402007c0c */ /* 0x000fe2000bf06070 */
[----:B------:R-:W-:-:S05]  /*0680*/  IMAD R5, R5, UR4, R6 ;  /* 0x0000000405057c24 */ /* 0x000fca000f8e0206 */
[----:B------:R-:W-:Y:S02]  /*0690*/  IADD3.X R6, PT, PT, ~R5, R10, RZ, P2, !PT ;  /* 0x0000000a05067210 */ /* 0x000fe400017fe5ff */
[----:B------:R-:W-:Y:S02]  /*06a0*/  IADD3 R3, P2, PT, R2, -UR4, RZ ;  /* 0x8000000402037c10 */ /* 0x000fe4000ff5e0ff */
[C---:B------:R-:W-:Y:S02]  /*06b0*/  ISETP.GE.U32.AND.EX P0, PT, R6.reuse, UR5, PT, P0 ;  /* 0x0000000506007c0c */ /* 0x040fe4000bf06100 */
[----:B------:R-:W-:Y:S02]  /*06c0*/  IADD3.X R5, PT, PT, R6, ~UR5, RZ, P2, !PT ;  /* 0x8000000506057c10 */ /* 0x000fe400097fe4ff */
[----:B------:R-:W-:Y:S02]  /*06d0*/  SEL R3, R3, R2, P0 ;  /* 0x0000000203037207 */ /* 0x000fe40000000000 */
[----:B------:R-:W-:-:S02]  /*06e0*/  SEL R5, R5, R6, P0 ;  /* 0x0000000605057207 */ /* 0x000fc40000000000 */
[C---:B------:R-:W-:Y:S01]  /*06f0*/  ISETP.GE.U32.AND P0, PT, R3.reuse, UR4, PT ;  /* 0x0000000403007c0c */ /* 0x040fe2000bf06070 */
[----:B------:R-:W-:-:S03]  /*0700*/  VIADD R2, R3, -UR4 ;  /* 0x8000000403027c36 */ /* 0x000fc60008000000 */
[----:B------:R-:W-:Y:S01]  /*0710*/  ISETP.GE.U32.AND.EX P0, PT, R5, UR5, PT, P0 ;  /* 0x0000000505007c0c */ /* 0x000fe2000bf06100 */
[----:B------:R-:W-:-:S03]  /*0720*/  HFMA2 R5, -RZ, RZ, 0, 0 ;  /* 0x00000000ff057431 */ /* 0x000fc600000001ff */
[----:B------:R-:W-:Y:S02]  /*0730*/  SEL R2, R2, R3, P0 ;  /* 0x0000000302027207 */ /* 0x000fe40000000000 */
[----:B------:R-:W-:Y:S02]  /*0740*/  ISETP.NE.U32.AND P0, PT, RZ, UR10, PT ;  /* 0x0000000aff007c0c */ /* 0x000fe4000bf05070 */
[-C--:B------:R-:W-:Y:S02]  /*0750*/  IADD3 R3, PT, PT, RZ, -R2.reuse, RZ ;  /* 0x80000002ff037210 */ /* 0x080fe40007ffe0ff */
[----:B------:R-:W-:Y:S02]  /*0760*/  ISETP.NE.AND.EX P0, PT, RZ, UR8, PT, P0 ;  /* 0x00000008ff007c0c */ /* 0x000fe4000bf05300 */
[----:B------:R-:W-:-:S04]  /*0770*/  SEL R2, R3, R2, !P1 ;  /* 0x0000000203027207 */ /* 0x000fc80004800000 */
[----:B------:R-:W-:Y:S01]  /*0780*/  SEL R2, R2, 0xffffffff, P0 ;  /* 0xffffffff02027807 */ /* 0x000fe20000000000 */
[----:B------:R-:W-:Y:S06]  /*0790*/  RET.REL.NODEC R4 `(_Z18pointwise_multiplyPiS_S_ii) ;  /* 0xfffffff804187950 */ /* 0x000fec0003c3ffff */
.L_x_3:
[----:B------:R-:W-:-:S00]  /*07a0*/  BRA `(.L_x_3) ;  /* 0xfffffffc00fc7947 */ /* 0x000fc0000383ffff */
[----:B------:R-:W-:-:S00]  /*07b0*/  NOP ;  /* 0x0000000000007918 */ /* 0x000fc00000000000 */
        /* <DEDUP_REMOVED lines=12> */
.L_x_55:


//--------------------- .text._Z14inverse_dividePiii --------------------------
	.section	.text._Z14inverse_dividePiii,"ax",@progbits
	.align	128
        .global         _Z14inverse_dividePiii
        .type           _Z14inverse_dividePiii,@function
        .size           _Z14inverse_dividePiii,(.L_x_57 - _Z14inverse_dividePiii)
        .other          _Z14inverse_dividePiii,@"STO_CUDA_ENTRY STV_DEFAULT"
_Z14inverse_dividePiii:
.text._Z14inverse_dividePiii:
[----:B------:R-:W-:Y:S01]  /*0000*/  LDC R1, c[0x0][0x37c] ;  /* 0x0000df00ff017b82 */ /* 0x000fe20000000800 */
[----:B------:R-:W0:Y:S07]  /*0010*/  S2R R3, SR_TID.X ;  /* 0x0000000000037919 */ /* 0x000e2e0000002100 */
[----:B------:R-:W0:Y:S01]  /*0020*/  S2UR UR4, SR_CTAID.X ;  /* 0x00000000000479c3 */ /* 0x000e220000002500 */
[----:B------:R-:W1:Y:S01]  /*0030*/  LDCU UR5, c[0x0][0x388] ;  /* 0x00007100ff0577ac */ /* 0x000e620008000800 */
[----:B------:R-:W2:Y:S06]  /*0040*/  LDCU UR6, c[0x0][0x388] ;  /* 0x00007100ff0677ac */ /* 0x000eac0008000800 */
[----:B------:R-:W0:Y:S01]  /*0050*/  LDC R0, c[0x0][0x360] ;  /* 0x0000d800ff007b82 */ /* 0x000e220000000800 */
[----:B--2---:R-:W-:-:S02]  /*0060*/  IMAD.U32 R5, RZ, RZ, UR6 ;  /* 0x00000006ff057e24 */ /* 0x004fc4000f8e00ff */
[----:B0-----:R-:W-:-:S05]  /*0070*/  IMAD R0, R0, UR4, R3 ;  /* 0x0000000400007c24 */ /* 0x001fca000f8e0203 */
[----:B-1----:R-:W-:-:S13]  /*0080*/  ISETP.GE.AND P0, PT, R0, UR5, PT ;  /* 0x0000000500007c0c */ /* 0x002fda000bf06270 */
[----:B------:R-:W-:Y:S05]  /*0090*/  @P0 EXIT ;  /* 0x000000000000094d */ /* 0x000fea0003800000 */
[----:B------:R-:W0:Y:S01]  /*00a0*/  LDCU UR4, c[0x0][0x38c] ;  /* 0x00007180ff0477ac */ /* 0x000e220008000800 */
[----:B------:R-:W-:Y:S02]  /*00b0*/  HFMA2 R6, -RZ, RZ, 0, 5.9604644775390625e-08 ;  /* 0x00000001ff067431 */ /* 0x000fe400000001ff */
[----:B------:R-:W-:Y:S01]  /*00c0*/  IMAD.MOV.U32 R7, RZ, RZ, 0x0 ;  /* 0x00000000ff077424 */ /* 0x000fe200078e00ff */
[----:B------:R-:W1:Y:S01]  /*00d0*/  LDCU.64 UR6, c[0x0][0x358] ;  /* 0x00006b00ff0677ac */ /* 0x000e620008000a00 */
[----:B0-----:R-:W-:-:S09]  /*00e0*/  UISETP.GE.AND UP0, UPT, UR4, 0x3, UPT ;  /* 0x000000030400788c */ /* 0x001fd2000bf06270 */
[----:B-1----:R-:W-:Y:S05]  /*00f0*/  BRA.U !UP0, `(.L_x_4) ;  /* 0x0000000508207547 */ /* 0x002fea000b800000 */
[----:B------:R-:W0:Y:S01]  /*0100*/  LDC R4, c[0x0][0x38c] ;  /* 0x0000e300ff047b82 */ /* 0x000e220000000800 */
[----:B------:R-:W-:Y:S01]  /*0110*/  MOV R2, 0x1 ;  /* 0x0000000100027802 */ /* 0x000fe20000000f00 */
[----:B------:R-:W-:Y:S01]  /*0120*/  IMAD.MOV.U32 R3, RZ, RZ, 0x0 ;  /* 0x00000000ff037424 */ /* 0x000fe200078e00ff */
[----:B------:R-:W-:-:S12]  /*0130*/  UIADD3 UR4, UPT, UPT, UR4, -0x2, URZ ;  /* 0xfffffffe04047890 */ /* 0x000fd8000fffe0ff */
.L_x_9:
[----:B------:R-:W1:Y:S01]  /*0140*/  LDC R6, c[0x0][0x38c] ;  /* 0x0000e300ff067b82 */ /* 0x000e620000000800 */
[----:B------:R-:W-:Y:S01]  /*0150*/  ULOP3.LUT UR5, UR4, 0x1, URZ, 0xc0, !UPT ;  /* 0x0000000104057892 */ /* 0x000fe2000f8ec0ff */
[----:B------:R-:W-:-:S03]  /*0160*/  HFMA2 R7, -RZ, RZ, 0, 0 ;  /* 0x00000000ff077431 */ /* 0x000fc600000001ff */
[----:B------:R-:W-:-:S09]  /*0170*/  UISETP.NE.U32.AND UP0, UPT, UR5, 0x1, UPT ;  /* 0x000000010500788c */ /* 0x000fd2000bf05070 */
[----:B------:R-:W-:Y:S05]  /*0180*/  BRA.U UP0, `(.L_x_5) ;  /* 0x0000000100807547 */ /* 0x000fea000b800000 */
[----:B------:R-:W-:Y:S01]  /*0190*/  SHF.R.S32.HI R11, RZ, 0x1f, R5 ;  /* 0x0000001fff0b7819 */ /* 0x000fe20000011405 */
[-C--:B------:R-:W-:Y:S02]  /*01a0*/  IMAD R3, R3, R5.reuse, RZ ;  /* 0x0000000503037224 */ /* 0x080fe400078e02ff */
[----:B------:R-:W-:-:S04]  /*01b0*/  IMAD.WIDE.U32 R8, R2, R5, RZ ;  /* 0x0000000502087225 */ /* 0x000fc800078e00ff */
[----:B------:R-:W-:-:S04]  /*01c0*/  IMAD R3, R2, R11, R3 ;  /* 0x0000000b02037224 */ /* 0x000fc800078e0203 */
[----:B------:R-:W-:-:S05]  /*01d0*/  IMAD.IADD R3, R9, 0x1, R3 ;  /* 0x0000000109037824 */ /* 0x000fca00078e0203 */
[----:B------:R-:W-:-:S13]  /*01e0*/  ISETP.NE.U32.AND P0, PT, R3, RZ, PT ;  /* 0x000000ff0300720c */ /* 0x000fda0003f05070 */
[----:B------:R-:W-:Y:S05]  /*01f0*/  @P0 BRA `(.L_x_6) ;  /* 0x0000000000500947 */ /* 0x000fea0003800000 */
[----:B0-----:R-:W0:Y:S01]  /*0200*/  I2F.U32.RP R9, R4 ;  /* 0x0000000400097306 */ /* 0x001e220000209000 */
[----:B------:R-:W-:-:S07]  /*0210*/  ISETP.NE.U32.AND P1, PT, R4, RZ, PT ;  /* 0x000000ff0400720c */ /* 0x000fce0003f25070 */
[----:B0-----:R-:W0:Y:S02]  /*0220*/  MUFU.RCP R9, R9 ;  /* 0x0000000900097308 */ /* 0x001e240000001000 */
[----:B0-----:R-:W-:-:S06]  /*0230*/  IADD3 R2, PT, PT, R9, 0xffffffe, RZ ;  /* 0x0ffffffe09027810 */ /* 0x001fcc0007ffe0ff */
[----:B------:R0:W2:Y:S02]  /*0240*/  F2I.FTZ.U32.TRUNC.NTZ R3, R2 ;  /* 0x0000000200037305 */ /* 0x0000a4000021f000 */
[----:B0-----:R-:W-:Y:S01]  /*0250*/  MOV R2, RZ ;  /* 0x000000ff00027202 */ /* 0x001fe20000000f00 */
[----:B--2---:R-:W-:-:S04]  /*0260*/  IMAD.MOV R11, RZ, RZ, -R3 ;  /* 0x000000ffff0b7224 */ /* 0x004fc800078e0a03 */
[----:B------:R-:W-:-:S04]  /*0270*/  IMAD R11, R11, R4, RZ ;  /* 0x000000040b0b7224 */ /* 0x000fc800078e02ff */
[----:B------:R-:W-:-:S06]  /*0280*/  IMAD.HI.U32 R3, R3, R11, R2 ;  /* 0x0000000b03037227 */ /* 0x000fcc00078e0002 */
[----:B------:R-:W-:-:S04]  /*0290*/  IMAD.HI.U32 R3, R3, R8, RZ ;  /* 0x0000000803037227 */ /* 0x000fc800078e00ff */
[----:B------:R-:W-:-:S04]  /*02a0*/  IMAD.MOV R3, RZ, RZ, -R3 ;  /* 0x000000ffff037224 */ /* 0x000fc800078e0a03 */
[----:B------:R-:W-:Y:S02]  /*02b0*/  IMAD R11, R4, R3, R8 ;  /* 0x00000003040b7224 */ /* 0x000fe400078e0208 */
[----:B------:R-:W-:-:S03]  /*02c0*/  IMAD.MOV.U32 R3, RZ, RZ, RZ ;  /* 0x000000ffff037224 */ /* 0x000fc600078e00ff */
[----:B------:R-:W-:-:S13]  /*02d0*/  ISETP.GE.U32.AND P0, PT, R11, R4, PT ;  /* 0x000000040b00720c */ /* 0x000fda0003f06070 */
[----:B------:R-:W-:-:S04]  /*02e0*/  @P0 IADD3 R11, PT, PT, R11, -R4, RZ ;  /* 0x800000040b0b0210 */ /* 0x000fc80007ffe0ff */
[----:B------:R-:W-:-:S13]  /*02f0*/  ISETP.GE.U32.AND P0, PT, R11, R4, PT ;  /* 0x000000040b00720c */ /* 0x000fda0003f06070 */
[----:B------:R-:W-:Y:S01]  /*0300*/  @P0 IMAD.IADD R11, R11, 0x1, -R4 ;  /* 0x000000010b0b0824 */ /* 0x000fe200078e0a04 */
[----:B------:R-:W-:-:S04]  /*0310*/  @!P1 LOP3.LUT R11, RZ, R4, RZ, 0x33, !PT ;  /* 0x00000004ff0b9212 */ /* 0x000fc800078e33ff */
[----:B------:R-:W-:Y:S01]  /*0320*/  MOV R2, R11 ;  /* 0x0000000b00027202 */ /* 0x000fe20000000f00 */
[----:B------:R-:W-:Y:S06]  /*0330*/  BRA `(.L_x_5) ;  /* 0x0000000000147947 */ /* 0x000fec0003800000 */
.L_x_6:
[----:B------:R-:W-:Y:S02]  /*0340*/  MOV R9, R3 ;  /* 0x0000000300097202 */ /* 0x000fe40000000f00 */
[----:B------:R-:W-:-:S07]  /*0350*/  MOV R10, 0x370 ;  /* 0x00000370000a7802 */ /* 0x000fce0000000f00 */
[----:B01----:R-:W-:Y:S05]  /*0360*/  CALL.REL.NOINC `($__internal_2_$__cuda_sm20_rem_u64) ;  /* 0x0000000800447944 */ /* 0x003fea0003c00000 */
[----:B------:R-:W-:Y:S01]  /*0370*/  IMAD.MOV.U32 R2, RZ, RZ, R8 ;  /* 0x000000ffff027224 */ /* 0x000fe200078e0008 */
[----:B------:R-:W-:-:S07]  /*0380*/  MOV R3, R9 ;  /* 0x0000000900037202 */ /* 0x000fce0000000f00 */
.L_x_5:
[----:B------:R-:W-:-:S05]  /*0390*/  IMAD.WIDE R8, R5, R5, RZ ;  /* 0x0000000505087225 */ /* 0x000fca00078e02ff */
[----:B------:R-:W-:-:S13]  /*03a0*/  LOP3.LUT P0, RZ, R9, 0x7fffffff, RZ, 0xc0, !PT ;  /* 0x7fffffff09ff7812 */ /* 0x000fda000780c0ff */
[----:B------:R-:W-:Y:S05]  /*03b0*/  @P0 BRA `(.L_x_7) ;  /* 0x00000000004c0947 */ /* 0x000fea0003800000 */
[----:B0-----:R-:W0:Y:S01]  /*03c0*/  I2F.U32.RP R10, R4 ;  /* 0x00000004000a7306 */ /* 0x001e220000209000 */
[----:B------:R-:W-:-:S07]  /*03d0*/  ISETP.NE.U32.AND P1, PT, R4, RZ, PT ;  /* 0x000000ff0400720c */ /* 0x000fce0003f25070 */
[----:B0-----:R-:W1:Y:S02]  /*03e0*/  MUFU.RCP R10, R10 ;  /* 0x0000000a000a7308 */ /* 0x001e640000001000 */
[----:B-1----:R-:W-:-:S06]  /*03f0*/  VIADD R6, R10, 0xffffffe ;  /* 0x0ffffffe0a067836 */ /* 0x002fcc0000000000 */
[----:B------:R0:W1:Y:S02]  /*0400*/  F2I.FTZ.U32.TRUNC.NTZ R7, R6 ;  /* 0x0000000600077305 */ /* 0x000064000021f000 */
[----:B0-----:R-:W-:Y:S01]  /*0410*/  IMAD.MOV.U32 R6, RZ, RZ, RZ ;  /* 0x000000ffff067224 */ /* 0x001fe200078e00ff */
[----:B-1----:R-:W-:-:S05]  /*0420*/  IADD3 R5, PT, PT, RZ, -R7, RZ ;  /* 0x80000007ff057210 */ /* 0x002fca0007ffe0ff */
[----:B------:R-:W-:-:S04]  /*0430*/  IMAD R5, R5, R4, RZ ;  /* 0x0000000405057224 */ /* 0x000fc800078e02ff */
[----:B------:R-:W-:-:S06]  /*0440*/  IMAD.HI.U32 R5, R7, R5, R6 ;  /* 0x0000000507057227 */ /* 0x000fcc00078e0006 */
[----:B------:R-:W-:-:S05]  /*0450*/  IMAD.HI.U32 R5, R5, R8, RZ ;  /* 0x0000000805057227 */ /* 0x000fca00078e00ff */
[----:B------:R-:W-:-:S05]  /*0460*/  IADD3 R5, PT, PT, -R5, RZ, RZ ;  /* 0x000000ff05057210 */ /* 0x000fca0007ffe1ff */
[----:B------:R-:W-:-:S05]  /*0470*/  IMAD R9, R4, R5, R8 ;  /* 0x0000000504097224 */ /* 0x000fca00078e0208 */
[----:B------:R-:W-:-:S13]  /*0480*/  ISETP.GE.U32.AND P0, PT, R9, R4, PT ;  /* 0x000000040900720c */ /* 0x000fda0003f06070 */
[----:B------:R-:W-:-:S05]  /*0490*/  @P0 IMAD.IADD R9, R9, 0x1, -R4 ;  /* 0x0000000109090824 */ /* 0x000fca00078e0a04 */
[----:B------:R-:W-:-:S13]  /*04a0*/  ISETP.GE.U32.AND P0, PT, R9, R4, PT ;  /* 0x000000040900720c */ /* 0x000fda0003f06070 */
[-C--:B------:R-:W-:Y:S02]  /*04b0*/  @P0 IADD3 R9, PT, PT, R9, -R4.reuse, RZ ;  /* 0x8000000409090210 */ /* 0x080fe40007ffe0ff */
[----:B------:R-:W-:-:S05]  /*04c0*/  @!P1 LOP3.LUT R9, RZ, R4, RZ, 0x33, !PT ;  /* 0x00000004ff099212 */ /* 0x000fca00078e33ff */
[----:B------:R-:W-:Y:S01]  /*04d0*/  IMAD.MOV.U32 R5, RZ, RZ, R9 ;  /* 0x000000ffff057224 */ /* 0x000fe200078e0009 */
[----:B------:R-:W-:Y:S06]  /*04e0*/  BRA `(.L_x_8) ;  /* 0x00000000000c7947 */ /* 0x000fec0003800000 */
.L_x_7:
[----:B------:R-:W-:-:S07]  /*04f0*/  MOV R10, 0x510 ;  /* 0x00000510000a7802 */ /* 0x000fce0000000f00 */
[----:B01----:R-:W-:Y:S05]  /*0500*/  CALL.REL.NOINC `($__internal_2_$__cuda_sm20_rem_u64) ;  /* 0x0000000400dc7944 */ /* 0x003fea0003c00000 */
[----:B------:R-:W-:-:S07]  /*0510*/  MOV R5, R8 ;  /* 0x0000000800057202 */ /* 0x000fce0000000f00 */
.L_x_8:
[----:B------:R-:W-:Y:S02]  /*0520*/  UISETP.GT.U32.AND UP0, UPT, UR4, 0x1, UPT ;  /* 0x000000010400788c */ /* 0x000fe4000bf04070 */
[----:B------:R-:W-:-:S07]  /*0530*/  USHF.R.U32.HI UR5, URZ, 0x1, UR4 ;  /* 0x00000001ff057899 */ /* 0x000fce0008011604 */
[----:B------:R-:W-:Y:S01]  /*0540*/  UMOV UR4, UR5 ;  /* 0x0000000500047c82 */ /* 0x000fe20008000000 */
[----:B------:R-:W-:Y:S05]  /*0550*/  BRA.U UP0, `(.L_x_9) ;  /* 0xfffffff900f87547 */ /* 0x000fea000b83ffff */
[--C-:B------:R-:W-:Y:S01]  /*0560*/  SHF.R.S32.HI R7, RZ, 0x1f, R2.reuse ;  /* 0x0000001fff077819 */ /* 0x100fe20000011402 */
[----:B------:R-:W-:-:S07]  /*0570*/  IMAD.MOV.U32 R6, RZ, RZ, R2 ;  /* 0x000000ffff067224 */ /* 0x000fce00078e0002 */
.L_x_4:
[----:B------:R-:W0:Y:S01]  /*0580*/  LDC.64 R2, c[0x0][0x380] ;  /* 0x0000e000ff027b82 */ /* 0x000e220000000a00 */
[----:B------:R-:W1:Y:S01]  /*0590*/  LDCU UR10, c[0x0][0x38c] ;  /* 0x00007180ff0a77ac */ /* 0x000e620008000800 */
[----:B0-----:R-:W-:-:S05]  /*05a0*/  IMAD.WIDE R2, R0, 0x4, R2 ;  /* 0x0000000400027825 */ /* 0x001fca00078e0202 */
[----:B------:R-:W2:Y:S01]  /*05b0*/  LDG.E R5, desc[UR6][R2.64] ;  /* 0x0000000602057981 */ /* 0x000ea2000c1e1900 */
[----:B-1----:R-:W-:Y:S01]  /*05c0*/  USHF.R.S32.HI UR8, URZ, 0x1f, UR10 ;  /* 0x0000001fff087899 */ /* 0x002fe2000801140a */
[----:B------:R-:W-:Y:S01]  /*05d0*/  BSSY.RECONVERGENT B0, `(.L_x_10) ;  /* 0x000001e000007945 */ /* 0x000fe20003800200 */
[----:B--2---:R-:W-:Y:S01]  /*05e0*/  SHF.R.S32.HI R9, RZ, 0x1f, R5 ;  /* 0x0000001fff097819 */ /* 0x004fe20000011405 */
[-C--:B------:R-:W-:Y:S02]  /*05f0*/  IMAD R0, R7, R5.reuse, RZ ;  /* 0x0000000507007224 */ /* 0x080fe400078e02ff */
[----:B------:R-:W-:-:S04]  /*0600*/  IMAD.WIDE.U32 R4, R6, R5, RZ ;  /* 0x0000000506047225 */ /* 0x000fc800078e00ff */
[----:B------:R-:W-:-:S05]  /*0610*/  IMAD R9, R9, R6, R0 ;  /* 0x0000000609097224 */ /* 0x000fca00078e0200 */
[----:B------:R-:W-:-:S04]  /*0620*/  IADD3 R6, PT, PT, R5, R9, RZ ;  /* 0x0000000905067210 */ /* 0x000fc80007ffe0ff */
        /* <DEDUP_REMOVED lines=8> */
[----:B0-----:R-:W-:Y:S01]  /*06b0*/  IMAD.MOV.U32 R6, RZ, RZ, RZ ;  /* 0x000000ffff067224 */ /* 0x001fe200078e00ff */
[----:B-1----:R-:W-:-:S05]  /*06c0*/  IADD3 R5, PT, PT, RZ, -R7, RZ ;  /* 0x80000007ff057210 */ /* 0x002fca0007ffe0ff */
[----:B------:R-:W-:-:S04]  /*06d0*/  IMAD R5, R5, UR10, RZ ;  /* 0x0000000a05057c24 */ /* 0x000fc8000f8e02ff */
[----:B------:R-:W-:-:S06]  /*06e0*/  IMAD.HI.U32 R5, R7, R5, R6 ;  /* 0x0000000507057227 */ /* 0x000fcc00078e0006 */
[----:B------:R-:W-:-:S05]  /*06f0*/  IMAD.HI.U32 R0, R5, R4, RZ ;  /* 0x0000000405007227 */ /* 0x000fca00078e00ff */
[----:B------:R-:W-:-:S05]  /*0700*/  IADD3 R5, PT, PT, -R0, RZ, RZ ;  /* 0x000000ff00057210 */ /* 0x000fca0007ffe1ff */
[----:B------:R-:W-:-:S05]  /*0710*/  IMAD R4, R5, UR10, R4 ;  /* 0x0000000a05047c24 */ /* 0x000fca000f8e0204 */
[----:B------:R-:W-:-:S13]  /*0720*/  ISETP.GE.U32.AND P0, PT, R4, UR10, PT ;  /* 0x0000000a04007c0c */ /* 0x000fda000bf06070 */
[----:B------:R-:W-:-:S05]  /*0730*/  @P0 VIADD R4, R4, -UR10 ;  /* 0x8000000a04040c36 */ /* 0x000fca0008000000 */
[----:B------:R-:W-:-:S13]  /*0740*/  ISETP.GE.U32.AND P0, PT, R4, UR10, PT ;  /* 0x0000000a04007c0c */ /* 0x000fda000bf06070 */
[----:B------:R-:W-:Y:S02]  /*0750*/  @P0 IADD3 R4, PT, PT, R4, -UR10, RZ ;  /* 0x8000000a04040c10 */ /* 0x000fe4000fffe0ff */
[----:B------:R-:W-:Y:S01]  /*0760*/  @!P1 LOP3.LUT R4, RZ, UR10, RZ, 0x33, !PT ;  /* 0x0000000aff049c12 */ /* 0x000fe2000f8e33ff */
[----:B------:R-:W-:Y:S06]  /*0770*/  BRA `(.L_x_12) ;  /* 0x00000000000c7947 */ /* 0x000fec0003800000 */
.L_x_11:
[----:B------:R-:W-:-:S07]  /*0780*/  MOV R0, 0x7a0 ;  /* 0x000007a000007802 */ /* 0x000fce0000000f00 */
[----:B------:R-:W-:Y:S05]  /*0790*/  CALL.REL.NOINC `($__internal_1_$__cuda_sm20_rem_s64) ;  /* 0x0000000000107944 */ /* 0x000fea0003c00000 */
[----:B------:R-:W-:-:S07]  /*07a0*/  IMAD.MOV.U32 R4, RZ, RZ, R6 ;  /* 0x000000ffff047224 */ /* 0x000fce00078e0006 */
.L_x_12:
[----:B------:R-:W-:Y:S05]  /*07b0*/  BSYNC.RECONVERGENT B0 ;  /* 0x0000000000007941 */ /* 0x000fea0003800200 */
.L_x_10:
[----:B------:R-:W-:Y:S01]  /*07c0*/  STG.E desc[UR6][R2.64], R4 ;  /* 0x0000000402007986 */ /* 0x000fe2000c101906 */
[----:B------:R-:W-:Y:S05]  /*07d0*/  EXIT ;  /* 0x000000000000794d */ /* 0x000fea0003800000 */
        .weak           $__internal_1_$__cuda_sm20_rem_s64
        .type           $__internal_1_$__cuda_sm20_rem_s64,@function
        .size           $__internal_1_$__cuda_sm20_rem_s64,($__internal_2_$__cuda_sm20_rem_u64 - $__internal_1_$__cuda_sm20_rem_s64)
$__internal_1_$__cuda_sm20_rem_s64:
        /* <DEDUP_REMOVED lines=11> */
[C---:B------:R-:W-:Y:S01]  /*0890*/  IMAD R7, R8.reuse, UR5, R11 ;  /* 0x0000000508077c24 */ /* 0x040fe2000f8e020b */
[----:B------:R-:W-:Y:S02]  /*08a0*/  IADD3 R13, P0, PT, RZ, -R10, RZ ;  /* 0x8000000aff0d7210 */ /* 0x000fe40007f1e0ff */
[----:B------:R-:W-:Y:S01]  /*08b0*/  MOV R11, R8 ;  /* 0x00000008000b7202 */ /* 0x000fe20000000f00 */
[----:B------:R-:W-:Y:S02]  /*08c0*/  IMAD R7, R9, UR4, R7 ;  /* 0x0000000409077c24 */ /* 0x000fe4000f8e0207 */
[----:B------:R-:W-:-:S04]  /*08d0*/  IMAD.HI.U32 R10, R8, R13, RZ ;  /* 0x0000000d080a7227 */ /* 0x000fc800078e00ff */
[----:B------:R-:W-:-:S04]  /*08e0*/  IMAD.X R7, RZ, RZ, ~R7, P0 ;  /* 0x000000ffff077224 */ /* 0x000fc800000e0e07 */
[----:B------:R-:W-:-:S04]  /*08f0*/  IMAD.WIDE.U32 R10, P0, R8, R7, R10 ;  /* 0x00000007080a7225 */ /* 0x000fc8000780000a */
[C---:B------:R-:W-:Y:S02]  /*0900*/  IMAD R15, R9.reuse, R7, RZ ;  /* 0x00000007090f7224 */ /* 0x040fe400078e02ff */
[----:B------:R-:W-:-:S04]  /*0910*/  IMAD.HI.U32 R10, P1, R9, R13, R10 ;  /* 0x0000000d090a7227 */ /* 0x000fc8000782000a */
[----:B------:R-:W-:Y:S01]  /*0920*/  IMAD.HI.U32 R5, R9, R7, RZ ;  /* 0x0000000709057227 */ /* 0x000fe200078e00ff */
[----:B------:R-:W-:-:S03]  /*0930*/  IADD3 R11, P2, PT, R15, R10, RZ ;  /* 0x0000000a0f0b7210 */ /* 0x000fc60007f5e0ff */
[----:B------:R-:W-:Y:S02]  /*0940*/  IMAD.X R5, R5, 0x1, R9, P0 ;  /* 0x0000000105057824 */ /* 0x000fe400000e0609 */
[----:B------:R-:W-:-:S03]  /*0950*/  IMAD.WIDE.U32 R8, R11, UR4, RZ ;  /* 0x000000040b087c25 */ /* 0x000fc6000f8e00ff */
[----:B------:R-:W-:Y:S01]  /*0960*/  IADD3.X R5, PT, PT, RZ, RZ, R5, P2, P1 ;  /* 0x000000ffff057210 */ /* 0x000fe200017e2405 */
[----:B------:R-:W-:Y:S01]  /*0970*/  IMAD R10, R11, UR5, R9 ;  /* 0x000000050b0a7c24 */ /* 0x000fe2000f8e0209 */
[----:B------:R-:W-:Y:S02]  /*0980*/  IADD3 R13, P0, PT, RZ, -R8, RZ ;  /* 0x80000008ff0d7210 */ /* 0x000fe40007f1e0ff */
[----:B------:R-:W-:Y:S01]  /*0990*/  ISETP.GE.AND P1, PT, R6, RZ, PT ;  /* 0x000000ff0600720c */ /* 0x000fe20003f26270 */
[----:B------:R-:W-:Y:S01]  /*09a0*/  IMAD R7, R5, UR4, R10 ;  /* 0x0000000405077c24 */ /* 0x000fe2000f8e020a */
[----:B------:R-:W-:Y:S01]  /*09b0*/  IADD3 R9, P4, PT, RZ, -R4, RZ ;  /* 0x80000004ff097210 */ /* 0x000fe20007f9e0ff */
[----:B------:R-:W-:-:S03]  /*09c0*/  IMAD.HI.U32 R10, R11, R13, RZ ;  /* 0x0000000d0b0a7227 */ /* 0x000fc600078e00ff */
[----:B------:R-:W-:Y:S02]  /*09d0*/  IADD3.X R12, PT, PT, RZ, ~R7, RZ, P0, !PT ;  /* 0x80000007ff0c7210 */ /* 0x000fe400007fe4ff */
[----:B------:R-:W-:Y:S01]  /*09e0*/  SEL R8, R9, R4, !P1 ;  /* 0x0000000409087207 */ /* 0x000fe20004800000 */
[----:B------:R-:W-:Y:S02]  /*09f0*/  IMAD.X R9, RZ, RZ, ~R6, P4 ;  /* 0x000000ffff097224 */ /* 0x000fe400020e0e06 */
[----:B------:R-:W-:-:S04]  /*0a00*/  IMAD.WIDE.U32 R10, P0, R11, R12, R10 ;  /* 0x0000000c0b0a7225 */ /* 0x000fc8000780000a */
[----:B------:R-:W-:-:S04]  /*0a10*/  IMAD.HI.U32 R7, P2, R5, R13, R10 ;  /* 0x0000000d05077227 */ /* 0x000fc8000784000a */
[CC--:B------:R-:W-:Y:S02]  /*0a20*/  IMAD R10, R5.reuse, R12.reuse, RZ ;  /* 0x0000000c050a7224 */ /* 0x0c0fe400078e02ff */
[----:B------:R-:W-:-:S03]  /*0a30*/  IMAD.HI.U32 R12, R5, R12, RZ ;  /* 0x0000000c050c7227 */ /* 0x000fc600078e00ff */
[----:B------:R-:W-:Y:S02]  /*0a40*/  IADD3 R7, P3, PT, R10, R7, RZ ;  /* 0x000000070a077210 */ /* 0x000fe40007f7e0ff */
[----:B------:R-:W-:Y:S02]  /*0a50*/  IADD3.X R5, PT, PT, R12, R5, RZ, P0, !PT ;  /* 0x000000050c057210 */ /* 0x000fe400007fe4ff */
[----:B------:R-:W-:Y:S01]  /*0a60*/  SEL R10, R9, R6, !P1 ;  /* 0x00000006090a7207 */ /* 0x000fe20004800000 */
[----:B------:R-:W-:Y:S01]  /*0a70*/  IMAD.HI.U32 R4, R7, R8, RZ ;  /* 0x0000000807047227 */ /* 0x000fe200078e00ff */
[----:B------:R-:W-:-:S03]  /*0a80*/  IADD3.X R9, PT, PT, RZ, RZ, R5, P3, P2 ;  /* 0x000000ffff097210 */ /* 0x000fc60001fe4405 */
[----:B------:R-:W-:Y:S02]  /*0a90*/  IMAD.MOV.U32 R5, RZ, RZ, RZ ;  /* 0x000000ffff057224 */ /* 0x000fe400078e00ff */
[----:B------:R-:W-:-:S04]  /*0aa0*/  IMAD.HI.U32 R6, R9, R10, RZ ;  /* 0x0000000a09067227 */ /* 0x000fc800078e00ff */
[----:B------:R-:W-:-:S04]  /*0ab0*/  IMAD.WIDE.U32 R4, R7, R10, R4 ;  /* 0x0000000a07047225 */ /* 0x000fc800078e0004 */
[C---:B------:R-:W-:Y:S02]  /*0ac0*/  IMAD R7, R9.reuse, R10, RZ ;  /* 0x0000000a09077224 */ /* 0x040fe400078e02ff */
[----:B------:R-:W-:-:S05]  /*0ad0*/  IMAD.HI.U32 R4, P0, R9, R8, R4 ;  /* 0x0000000809047227 */ /* 0x000fca0007800004 */
[----:B------:R-:W-:Y:S02]  /*0ae0*/  IADD3 R7, P2, PT, R7, R4, RZ ;  /* 0x0000000407077210 */ /* 0x000fe40007f5e0ff */
[----:B------:R-:W-:-:S03]  /*0af0*/  IADD3.X R6, PT, PT, R6, RZ, RZ, P0, !PT ;  /* 0x000000ff06067210 */ /* 0x000fc600007fe4ff */
        /* <DEDUP_REMOVED lines=15> */
[----:B------:R-:W-:-:S03]  /*0bf0*/  IMAD.MOV.U32 R4, RZ, RZ, R0 ;  /* 0x000000ffff047224 */ /* 0x000fc600078e0000 */
[----:B------:R-:W-:Y:S02]  /*0c00*/  SEL R6, R6, R5, P0 ;  /* 0x0000000506067207 */ /* 0x000fe40000000000 */
[----:B------:R-:W-:Y:S02]  /*0c10*/  ISETP.NE.U32.AND P0, PT, RZ, UR9, PT ;  /* 0x00000009ff007c0c */ /* 0x000fe4000bf05070 */
[-C--:B------:R-:W-:Y:S02]  /*0c20*/  IADD3 R5, PT, PT, RZ, -R6.reuse, RZ ;  /* 0x80000006ff057210 */ /* 0x080fe40007ffe0ff */
[----:B------:R-:W-:Y:S02]  /*0c30*/  ISETP.NE.AND.EX P0, PT, RZ, UR8, PT, P0 ;  /* 0x00000008ff007c0c */ /* 0x000fe4000bf05300 */
[----:B------:R-:W-:Y:S01]  /*0c40*/  SEL R6, R5, R6, !P1 ;  /* 0x0000000605067207 */ /* 0x000fe20004800000 */
[----:B------:R-:W-:-:S03]  /*0c50*/  HFMA2 R5, -RZ, RZ, 0, 0 ;  /* 0x00000000ff057431 */ /* 0x000fc600000001ff */
[----:B------:R-:W-:Y:S01]  /*0c60*/  SEL R6, R6, 0xffffffff, P0 ;  /* 0xffffffff06067807 */ /* 0x000fe20000000000 */
[----:B------:R-:W-:Y:S06]  /*0c70*/  RET.REL.NODEC R4 `(_Z14inverse_dividePiii) ;  /* 0xfffffff004e07950 */ /* 0x000fec0003c3ffff */
        .weak           $__internal_2_$__cuda_sm20_rem_u64
        .type           $__internal_2_$__cuda_sm20_rem_u64,@function
        .size           $__internal_2_$__cuda_sm20_rem_u64,(.L_x_57 - $__internal_2_$__cuda_sm20_rem_u64)
$__internal_2_$__cuda_sm20_rem_u64:
[----:B------:R-:W0:Y:S08]  /*0c80*/  I2F.U64.RP R11, R6 ;  /* 0x00000006000b7312 */ /* 0x000e300000309000 */
[----:B0-----:R-:W0:Y:S02]  /*0c90*/  MUFU.RCP R11, R11 ;  /* 0x0000000b000b7308 */ /* 0x001e240000001000 */
[----:B0-----:R-:W-:-:S06]  /*0ca0*/  VIADD R12, R11, 0x1ffffffe ;  /* 0x1ffffffe0b0c7836 */ /* 0x001fcc0000000000 */
[----:B------:R-:W0:Y:S02]  /*0cb0*/  F2I.U64.TRUNC R12, R12 ;  /* 0x0000000c000c7311 */ /* 0x000e24000020d800 */
[----:B0-----:R-:W-:-:S04]  /*0cc0*/  IMAD.WIDE.U32 R14, R12, R6, RZ ;  /* 0x000000060c0e7225 */ /* 0x001fc800078e00ff */
[----:B------:R-:W-:Y:S01]  /*0cd0*/  IMAD R15, R12, R7, R15 ;  /* 0x000000070c0f7224 */ /* 0x000fe200078e020f */
[----:B------:R-:W-:-:S03]  /*0ce0*/  IADD3 R17, P0, PT, RZ, -R14, RZ ;  /* 0x8000000eff117210 */ /* 0x000fc60007f1e0ff */
[----:B------:R-:W-:Y:S02]  /*0cf0*/  IMAD R15, R13, R6, R15 ;  /* 0x000000060d0f7224 */ /* 0x000fe400078e020f */
[----:B------:R-:W-:-:S03]  /*0d00*/  IMAD.HI.U32 R14, R12, R17, RZ ;  /* 0x000000110c0e7227 */ /* 0x000fc600078e00ff */
[----:B------:R-:W-:Y:S01]  /*0d10*/  IADD3.X R19, PT, PT, RZ, ~R15, RZ, P0, !PT ;  /* 0x8000000fff137210 */ /* 0x000fe200007fe4ff */
[----:B------:R-:W-:-:S04]  /*0d20*/  IMAD.MOV.U32 R15, RZ, RZ, R12 ;  /* 0x000000ffff0f7224 */ /* 0x000fc800078e000c */
[----:B------:R-:W-:-:S04]  /*0d30*/  IMAD.WIDE.U32 R14, P0, R12, R19, R14 ;  /* 0x000000130c0e7225 */ /* 0x000fc8000780000e */
[C---:B------:R-:W-:Y:S02]  /*0d40*/  IMAD R21, R13.reuse, R19, RZ ;  /* 0x000000130d157224 */ /* 0x040fe400078e02ff */
[----:B------:R-:W-:-:S04]  /*0d50*/  IMAD.HI.U32 R14, P1, R13, R17, R14 ;  /* 0x000000110d0e7227 */ /* 0x000fc8000782000e */
[----:B------:R-:W-:Y:S01]  /*0d60*/  IMAD.HI.U32 R11, R13, R19, RZ ;  /* 0x000000130d0b7227 */ /* 0x000fe200078e00ff */
[----:B------:R-:W-:-:S04]  /*0d70*/  IADD3 R15, P2, PT, R21, R14, RZ ;  /* 0x0000000e150f7210 */ /* 0x000fc80007f5e0ff */
[----:B------:R-:W-:Y:S01]  /*0d80*/  IADD3.X R11, PT, PT, R11, R13, RZ, P0, !PT ;  /* 0x0000000d0b0b7210 */ /* 0x000fe200007fe4ff */
[----:B------:R-:W-:-:S03]  /*0d90*/  IMAD.WIDE.U32 R12, R15, R6, RZ ;  /* 0x000000060f0c7225 */ /* 0x000fc600078e00ff */
[----:B------:R-:W-:Y:S01]  /*0da0*/  IADD3.X R11, PT, PT, RZ, RZ, R11, P2, P1 ;  /* 0x000000ffff0b7210 */ /* 0x000fe200017e240b */
[----:B------:R-:W-:Y:S01]  /*0db0*/  IMAD R13, R15, R7, R13 ;  /* 0x000000070f0d7224 */ /* 0x000fe200078e020d */
[----:B------:R-:W-:-:S03]  /*0dc0*/  IADD3 R17, P0, PT, RZ, -R12, RZ ;  /* 0x8000000cff117210 */ /* 0x000fc60007f1e0ff */
[----:B------:R-:W-:Y:S02]  /*0dd0*/  IMAD R13, R11, R6, R13 ;  /* 0x000000060b0d7224 */ /* 0x000fe400078e020d */
[----:B------:R-:W-:-:S04]  /*0de0*/  IMAD.HI.U32 R14, R15, R17, RZ ;  /* 0x000000110f0e7227 */ /* 0x000fc800078e00ff */
[----:B------:R-:W-:Y:S02]  /*0df0*/  IMAD.X R12, RZ, RZ, ~R13, P0 ;  /* 0x000000ffff0c7224 */ /* 0x000fe400000e0e0d */
[----:B------:R-:W-:Y:S02]  /*0e00*/  IMAD.MOV.U32 R13, RZ, RZ, RZ ;  /* 0x000000ffff0d7224 */ /* 0x000fe400078e00ff */
[----:B------:R-:W-:-:S04]  /*0e10*/  IMAD.WIDE.U32 R14, P0, R15, R12, R14 ;  /* 0x0000000c0f0e7225 */ /* 0x000fc8000780000e */
[C---:B------:R-:W-:Y:S02]  /*0e20*/  IMAD R16, R11.reuse, R12, RZ ;  /* 0x0000000c0b107224 */ /* 0x040fe400078e02ff */
[----:B------:R-:W-:-:S04]  /*0e30*/  IMAD.HI.U32 R15, P1, R11, R17, R14 ;  /* 0x000000110b0f7227 */ /* 0x000fc8000782000e */
[----:B------:R-:W-:Y:S01]  /*0e40*/  IMAD.HI.U32 R12, R11, R12, RZ ;  /* 0x0000000c0b0c7227 */ /* 0x000fe200078e00ff */
[----:B------:R-:W-:-:S04]  /*0e50*/  IADD3 R15, P2, PT, R16, R15, RZ ;  /* 0x0000000f100f7210 */ /* 0x000fc80007f5e0ff */
[----:B------:R-:W-:Y:S01]  /*0e60*/  IADD3.X R11, PT, PT, R12, R11, RZ, P0, !PT ;  /* 0x0000000b0c0b7210 */ /* 0x000fe200007fe4ff */
[----:B------:R-:W-:-:S03]  /*0e70*/  IMAD.HI.U32 R12, R15, R8, RZ ;  /* 0x000000080f0c7227 */ /* 0x000fc600078e00ff */
[----:B------:R-:W-:Y:S01]  /*0e80*/  IADD3.X R11, PT, PT, RZ, RZ, R11, P2, P1 ;  /* 0x000000ffff0b7210 */ /* 0x000fe200017e240b */
[----:B------:R-:W-:-:S04]  /*0e90*/  IMAD.WIDE.U32 R12, R15, R9, R12 ;  /* 0x000000090f0c7225 */ /* 0x000fc800078e000c */
[C---:B------:R-:W-:Y:S02]  /*0ea0*/  IMAD R15, R11.reuse, R9, RZ ;  /* 0x000000090b0f7224 */ /* 0x040fe400078e02ff */
[----:B------:R-:W-:-:S04]  /*0eb0*/  IMAD.HI.U32 R12, P0, R11, R8, R12 ;  /* 0x000000080b0c7227 */ /* 0x000fc8000780000c */
[----:B------:R-:W-:Y:S01]  /*0ec0*/  IMAD.HI.U32 R11, R11, R9, RZ ;  /* 0x000000090b0b7227 */ /* 0x000fe200078e00ff */
[----:B------:R-:W-:-:S04]  /*0ed0*/  IADD3 R15, P1, PT, R15, R12, RZ ;  /* 0x0000000c0f0f7210 */ /* 0x000fc80007f3e0ff */
[----:B------:R-:W-:Y:S01]  /*0ee0*/  IADD3.X R11, PT, PT, R11, RZ, RZ, P0, !PT ;  /* 0x000000ff0b0b7210 */ /* 0x000fe200007fe4ff */
[----:B------:R-:W-:-:S04]  /*0ef0*/  IMAD.WIDE.U32 R12, R15, R6, RZ ;  /* 0x000000060f0c7225 */ /* 0x000fc800078e00ff */
[----:B------:R-:W-:Y:S02]  /*0f00*/  IMAD.X R11, RZ, RZ, R11, P1 ;  /* 0x000000ffff0b7224 */ /* 0x000fe400008e060b */
[----:B------:R-:W-:Y:S01]  /*0f10*/  IMAD R15, R15, R7, R13 ;  /* 0x000000070f0f7224 */ /* 0x000fe200078e020d */
[----:B------:R-:W-:-:S03]  /*0f20*/  IADD3 R13, P1, PT, -R12, R8, RZ ;  /* 0x000000080c0d7210 */ /* 0x000fc60007f3e1ff */
[-C--:B------:R-:W-:Y:S01]  /*0f30*/  IMAD R8, R11, R6.reuse, R15 ;  /* 0x000000060b087224 */ /* 0x080fe200078e020f */
[----:B------:R-:W-:-:S04]  /*0f40*/  ISETP.GE.U32.AND P0, PT, R13, R6, PT ;  /* 0x000000060d00720c */ /* 0x000fc80003f06070 */
[----:B------:R-:W-:Y:S02]  /*0f50*/  IADD3.X R8, PT, PT, ~R8, R9, RZ, P1, !PT ;  /* 0x0000000908087210 */ /* 0x000fe40000ffe5ff */
[----:B------:R-:W-:Y:S02]  /*0f60*/  IADD3 R11, P1, PT, -R6, R13, RZ ;  /* 0x0000000d060b7210 */ /* 0x000fe40007f3e1ff */
[----:B------:R-:W-:-:S03]  /*0f70*/  ISETP.GE.U32.AND.EX P0, PT, R8, R7, PT, P0 ;  /* 0x000000070800720c */ /* 0x000fc60003f06100 */
[----:B------:R-:W-:Y:S01]  /*0f80*/  IMAD.X R12, R8, 0x1, ~R7, P1 ;  /* 0x00000001080c7824 */ /* 0x000fe200008e0e07 */
[----:B------:R-:W-:Y:S02]  /*0f90*/  SEL R11, R11, R13, P0 ;  /* 0x0000000d0b0b7207 */ /* 0x000fe40000000000 */
[----:B------:R-:W-:Y:S02]  /*0fa0*/  ISETP.NE.U32.AND P1, PT, R6, RZ, PT ;  /* 0x000000ff0600720c */ /* 0x000fe40003f25070 */
[----:B------:R-:W-:Y:S02]  /*0fb0*/  SEL R12, R12, R8, P0 ;  /* 0x000000080c0c7207 */ /* 0x000fe40000000000 */
[----:B------:R-:W-:Y:S02]  /*0fc0*/  ISETP.GE.U32.AND P0, PT, R11, R6, PT ;  /* 0x000000060b00720c */ /* 0x000fe40003f06070 */
[----:B------:R-:W-:Y:S02]  /*0fd0*/  IADD3 R8, P2, PT, -R6, R11, RZ ;  /* 0x0000000b06087210 */ /* 0x000fe40007f5e1ff */
[----:B------:R-:W-:-:S02]  /*0fe0*/  ISETP.GE.U32.AND.EX P0, PT, R12, R7, PT, P0 ;  /* 0x000000070c00720c */ /* 0x000fc40003f06100 */
[CC--:B------:R-:W-:Y:S02]  /*0ff0*/  IADD3.X R9, PT, PT, ~R7.reuse, R12.reuse, RZ, P2, !PT ;  /* 0x0000000c07097210 */ /* 0x0c0fe400017fe5ff */
[----:B------:R-:W-:Y:S01]  /*1000*/  SEL R8, R8, R11, P0 ;  /* 0x0000000b08087207 */ /* 0x000fe20000000000 */
[----:B------:R-:W-:Y:S01]  /*1010*/  IMAD.MOV.U32 R11, RZ, RZ, 0x0 ;  /* 0x00000000ff0b7424 */ /* 0x000fe200078e00ff */
[----:B------:R-:W-:Y:S02]  /*1020*/  ISETP.NE.AND.EX P1, PT, R7, RZ, PT, P1 ;  /* 0x000000ff0700720c */ /* 0x000fe40003f25310 */
[----:B------:R-:W-:Y:S02]  /*1030*/  SEL R9, R9, R12, P0 ;  /* 0x0000000c09097207 */ /* 0x000fe40000000000 */
[----:B------:R-:W-:Y:S02]  /*1040*/  SEL R8, R8, 0xffffffff, P1 ;  /* 0xffffffff08087807 */ /* 0x000fe40000800000 */
[----:B------:R-:W-:Y:S01]  /*1050*/  SEL R9, R9, 0xffffffff, P1 ;  /* 0xffffffff09097807 */ /* 0x000fe20000800000 */
[----:B------:R-:W-:Y:S06]  /*1060*/  RET.REL.NODEC R10 `(_Z14inverse_dividePiii) ;  /* 0xffffffec0ae47950 */ /* 0x000fec0003c3ffff */
.L_x_13:
        /* <DEDUP_REMOVED lines=9> */
.L_x_57:


//--------------------- .text._Z10ntt_kernelPiS_iiii --------------------------
	.section	.text._Z10ntt_kernelPiS_iiii,"ax",@progbits
	.align	128
        .global         _Z10ntt_kernelPiS_iiii
        .type           _Z10ntt_kernelPiS_iiii,@function
        .size           _Z10ntt_kernelPiS_iiii,(.L_x_59 - _Z10ntt_kernelPiS_iiii)
        .other          _Z10ntt_kernelPiS_iiii,@"STO_CUDA_ENTRY STV_DEFAULT"
_Z10ntt_kernelPiS_iiii:
.text._Z10ntt_kernelPiS_iiii:
[----:B------:R-:W-:Y:S01]  /*0000*/  LDC R1, c[0x0][0x37c] ;  /* 0x0000df00ff017b82 */ /* 0x000fe20000000800 */
[----:B------:R-:W0:Y:S01]  /*0010*/  LDCU UR4, c[0x0][0x394] ;  /* 0x00007280ff0477ac */ /* 0x000e220008000800 */
[----:B------:R-:W1:Y:S06]  /*0020*/  S2R R5, SR_TID.X ;  /* 0x0000000000057919 */ /* 0x000e6c0000002100 */
[----:B------:R-:W1:Y:S01]  /*0030*/  LDC R14, c[0x0][0x360] ;  /* 0x0000d800ff0e7b82 */ /* 0x000e620000000800 */
[----:B0-----:R-:W-:-:S07]  /*0040*/  IMAD.U32 R0, RZ, RZ, UR4 ;  /* 0x00000004ff007e24 */ /* 0x001fce000f8e00ff */
[----:B------:R-:W1:Y:S01]  /*0050*/  S2UR UR4, SR_CTAID.X ;  /* 0x00000000000479c3 */ /* 0x000e620000002500 */
[----:B------:R-:W-:-:S04]  /*0060*/  LEA.HI R15, R0, R0, RZ, 0x1 ;  /* 0x00000000000f7211 */ /* 0x000fc800078f08ff */
[----:B------:R-:W-:-:S04]  /*0070*/  SHF.R.S32.HI R15, RZ, 0x1, R15 ;  /* 0x00000001ff0f7819 */ /* 0x000fc8000001140f */
[----:B------:R-:W-:-:S04]  /*0080*/  IABS R7, R15 ;  /* 0x0000000f00077213 */ /* 0x000fc80000000000 */
[----:B------:R-:W0:Y:S01]  /*0090*/  I2F.RP R4, R7 ;  /* 0x0000000700047306 */ /* 0x000e220000209400 */
[----:B-1----:R-:W-:Y:S01]  /*00a0*/  IMAD R14, R14, UR4, R5 ;  /* 0x000000040e0e7c24 */ /* 0x002fe2000f8e0205 */
[----:B------:R-:W1:Y:S06]  /*00b0*/  LDCU UR4, c[0x0][0x390] ;  /* 0x00007200ff0477ac */ /* 0x000e6c0008000800 */
[----:B0-----:R-:W0:Y:S02]  /*00c0*/  MUFU.RCP R4, R4 ;  /* 0x0000000400047308 */ /* 0x001e240000001000 */
[----:B0-----:R-:W-:Y:S01]  /*00d0*/  VIADD R2, R4, 0xffffffe ;  /* 0x0ffffffe04027836 */ /* 0x001fe20000000000 */
[----:B------:R-:W-:-:S05]  /*00e0*/  IABS R4, R14 ;  /* 0x0000000e00047213 */ /* 0x000fca0000000000 */
[----:B------:R0:W2:Y:S02]  /*00f0*/  F2I.FTZ.U32.TRUNC.NTZ R3, R2 ;  /* 0x0000000200037305 */ /* 0x0000a4000021f000 */
[----:B0-----:R-:W-:Y:S01]  /*0100*/  IMAD.MOV.U32 R2, RZ, RZ, RZ ;  /* 0x000000ffff027224 */ /* 0x001fe200078e00ff */
[----:B--2---:R-:W-:-:S05]  /*0110*/  IADD3 R6, PT, PT, RZ, -R3, RZ ;  /* 0x80000003ff067210 */ /* 0x004fca0007ffe0ff */
[----:B------:R-:W-:Y:S01]  /*0120*/  IMAD R5, R6, R7, RZ ;  /* 0x0000000706057224 */ /* 0x000fe200078e02ff */
[----:B------:R-:W-:-:S03]  /*0130*/  IABS R6, R15 ;  /* 0x0000000f00067213 */ /* 0x000fc60000000000 */
[----:B------:R-:W-:-:S04]  /*0140*/  IMAD.HI.U32 R3, R3, R5, R2 ;  /* 0x0000000503037227 */ /* 0x000fc800078e0002 */
[----:B------:R-:W-:Y:S02]  /*0150*/  IMAD.MOV R2, RZ, RZ, -R6 ;  /* 0x000000ffff027224 */ /* 0x000fe400078e0a06 */
[----:B------:R-:W-:-:S04]  /*0160*/  IMAD.HI.U32 R3, R3, R4, RZ ;  /* 0x0000000403037227 */ /* 0x000fc800078e00ff */
[----:B------:R-:W-:-:S05]  /*0170*/  IMAD R2, R3, R2, R4 ;  /* 0x0000000203027224 */ /* 0x000fca00078e0204 */
[----:B------:R-:W-:-:S13]  /*0180*/  ISETP.GT.U32.AND P1, PT, R7, R2, PT ;  /* 0x000000020700720c */ /* 0x000fda0003f24070 */
[-C--:B------:R-:W-:Y:S01]  /*0190*/  @!P1 IADD3 R2, PT, PT, R2, -R7.reuse, RZ ;  /* 0x8000000702029210 */ /* 0x080fe20007ffe0ff */
[----:B------:R-:W-:Y:S01]  /*01a0*/  @!P1 VIADD R3, R3, 0x1 ;  /* 0x0000000103039836 */ /* 0x000fe20000000000 */
[----:B------:R-:W-:Y:S02]  /*01b0*/  ISETP.NE.AND P1, PT, R15, RZ, PT ;  /* 0x000000ff0f00720c */ /* 0x000fe40003f25270 */
[----:B------:R-:W-:Y:S02]  /*01c0*/  ISETP.GE.U32.AND P0, PT, R2, R7, PT ;  /* 0x000000070200720c */ /* 0x000fe40003f06070 */
[----:B------:R-:W-:-:S04]  /*01d0*/  LOP3.LUT R2, R14, R15, RZ, 0x3c, !PT ;  /* 0x0000000f0e027212 */ /* 0x000fc800078e3cff */
[----:B------:R-:W-:Y:S01]  /*01e0*/  ISETP.GE.AND P2, PT, R2, RZ, PT ;  /* 0x000000ff0200720c */ /* 0x000fe20003f46270 */
[----:B-1----:R-:W-:-:S06]  /*01f0*/  IMAD.U32 R2, RZ, RZ, UR4 ;  /* 0x00000004ff027e24 */ /* 0x002fcc000f8e00ff */
[----:B------:R-:W-:-:S06]  /*0200*/  @P0 VIADD R3, R3, 0x1 ;  /* 0x0000000103030836 */ /* 0x000fcc0000000000 */
[----:B------:R-:W-:Y:S02]  /*0210*/  @!P2 IADD3 R3, PT, PT, -R3, RZ, RZ ;  /* 0x000000ff0303a210 */ /* 0x000fe40007ffe1ff */
[----:B------:R-:W-:-:S05]  /*0220*/  @!P1 LOP3.LUT R3, RZ, R15, RZ, 0x33, !PT ;  /* 0x0000000fff039212 */ /* 0x000fca00078e33ff */
[----:B------:R-:W-:Y:S02]  /*0230*/  IMAD R11, R3, R0, RZ ;  /* 0x00000000030b7224 */ /* 0x000fe400078e02ff */
[----:B------:R-:W-:-:S03]  /*0240*/  IMAD.MOV R3, RZ, RZ, -R3 ;  /* 0x000000ffff037224 */ /* 0x000fc600078e0a03 */
[----:B------:R-:W-:-:S13]  /*0250*/  ISETP.GE.AND P0, PT, R11, R2, PT ;  /* 0x000000020b00720c */ /* 0x000fda0003f06270 */
[----:B------:R-:W-:Y:S05]  /*0260*/  @P0 EXIT ;  /* 0x000000000000094d */ /* 0x000fea0003800000 */
[----:B------:R-:W-:Y:S01]  /*0270*/  ISETP.GE.AND P0, PT, R0, 0x3, PT ;  /* 0x000000030000780c */ /* 0x000fe20003f06270 */
[----:B------:R-:W-:Y:S01]  /*0280*/  IMAD R14, R15, R3, R14 ;  /* 0x000000030f0e7224 */ /* 0x000fe200078e020e */
[----:B------:R-:W-:-:S11]  /*0290*/  MOV R7, 0xffffffff ;  /* 0xffffffff00077802 */ /* 0x000fd60000000f00 */
[----:B------:R-:W-:Y:S05]  /*02a0*/  @!P0 BRA `(.L_x_14) ;  /* 0x00000000008c8947 */ /* 0x000fea0003800000 */
[----:B------:R-:W0:Y:S01]  /*02b0*/  LDC R6, c[0x0][0x390] ;  /* 0x0000e400ff067b82 */ /* 0x000e220000000800 */
[----:B------:R-:W-:Y:S01]  /*02c0*/  IABS R8, R2 ;  /* 0x0000000200087213 */ /* 0x000fe20000000000 */
[----:B------:R-:W-:Y:S02]  /*02d0*/  IMAD.MOV.U32 R7, RZ, RZ, RZ ;  /* 0x000000ffff077224 */ /* 0x000fe400078e00ff */
[----:B------:R-:W-:-:S04]  /*02e0*/  IMAD.MOV.U32 R3, RZ, RZ, 0x2 ;  /* 0x00000002ff037424 */ /* 0x000fc800078e00ff */
[----:B------:R-:W1:Y:S03]  /*02f0*/  LDC R0, c[0x0][0x394] ;  /* 0x0000e500ff007b82 */ /* 0x000e660000000800 */
.L_x_15:
[-C--:B------:R-:W-:Y:S02]  /*0300*/  IABS R13, R3.reuse ;  /* 0x00000003000d7213 */ /* 0x080fe40000000000 */
[----:B------:R-:W-:Y:S02]  /*0310*/  IABS R10, R3 ;  /* 0x00000003000a7213 */ /* 0x000fe40000000000 */
[----:B------:R-:W2:Y:S02]  /*0320*/  I2F.RP R9, R13 ;  /* 0x0000000d00097306 */ /* 0x000ea40000209400 */
[----:B------:R-:W-:-:S06]  /*0330*/  IADD3 R10, PT, PT, RZ, -R10, RZ ;  /* 0x8000000aff0a7210 */ /* 0x000fcc0007ffe0ff */
[----:B--2---:R-:W2:Y:S02]  /*0340*/  MUFU.RCP R9, R9 ;  /* 0x0000000900097308 */ /* 0x004ea40000001000 */
[----:B--2---:R-:W-:-:S06]  /*0350*/  IADD3 R4, PT, PT, R9, 0xffffffe, RZ ;  /* 0x0ffffffe09047810 */ /* 0x004fcc0007ffe0ff */
[----:B------:R2:W3:Y:S02]  /*0360*/  F2I.FTZ.U32.TRUNC.NTZ R5, R4 ;  /* 0x0000000400057305 */ /* 0x0004e4000021f000 */
[----:B--2---:R-:W-:Y:S02]  /*0370*/  IMAD.MOV.U32 R4, RZ, RZ, RZ ;  /* 0x000000ffff047224 */ /* 0x004fe400078e00ff */
[----:B---3--:R-:W-:-:S04]  /*0380*/  IMAD.MOV R2, RZ, RZ, -R5 ;  /* 0x000000ffff027224 */ /* 0x008fc800078e0a05 */
[----:B------:R-:W-:Y:S02]  /*0390*/  IMAD R17, R2, R13, RZ ;  /* 0x0000000d02117224 */ /* 0x000fe400078e02ff */
[----:B0-----:R-:W-:Y:S02]  /*03a0*/  IMAD.MOV.U32 R2, RZ, RZ, R6 ;  /* 0x000000ffff027224 */ /* 0x001fe400078e0006 */
[----:B------:R-:W-:-:S03]  /*03b0*/  IMAD.HI.U32 R5, R5, R17, R4 ;  /* 0x0000001105057227 */ /* 0x000fc600078e0004 */
[----:B------:R-:W-:-:S03]  /*03c0*/  IABS R4, R2 ;  /* 0x0000000200047213 */ /* 0x000fc60000000000 */
[----:B------:R-:W-:-:S04]  /*03d0*/  IMAD.HI.U32 R5, R5, R8, RZ ;  /* 0x0000000805057227 */ /* 0x000fc800078e00ff */
[----:B------:R-:W-:-:S05]  /*03e0*/  IMAD R4, R5, R10, R4 ;  /* 0x0000000a05047224 */ /* 0x000fca00078e0204 */
[----:B------:R-:W-:-:S13]  /*03f0*/  ISETP.GT.U32.AND P1, PT, R13, R4, PT ;  /* 0x000000040d00720c */ /* 0x000fda0003f24070 */
[----:B------:R-:W-:Y:S01]  /*0400*/  @!P1 IMAD.IADD R4, R4, 0x1, -R13 ;  /* 0x0000000104049824 */ /* 0x000fe200078e0a0d */
[----:B------:R-:W-:Y:S02]  /*0410*/  @!P1 IADD3 R5, PT, PT, R5, 0x1, RZ ;  /* 0x0000000105059810 */ /* 0x000fe40007ffe0ff */
[C---:B------:R-:W-:Y:S02]  /*0420*/  ISETP.NE.AND P1, PT, R3.reuse, RZ, PT ;  /* 0x000000ff0300720c */ /* 0x040fe40003f25270 */
[----:B------:R-:W-:Y:S02]  /*0430*/  ISETP.GE.U32.AND P0, PT, R4, R13, PT ;  /* 0x0000000d0400720c */ /* 0x000fe40003f06070 */
[----:B------:R-:W-:-:S04]  /*0440*/  LOP3.LUT R4, R3, R2, RZ, 0x3c, !PT ;  /* 0x0000000203047212 */ /* 0x000fc800078e3cff */
[----:B------:R-:W-:-:S07]  /*0450*/  ISETP.GE.AND P2, PT, R4, RZ, PT ;  /* 0x000000ff0400720c */ /* 0x000fce0003f46270 */
[----:B------:R-:W-:-:S06]  /*0460*/  @P0 VIADD R5, R5, 0x1 ;  /* 0x0000000105050836 */ /* 0x000fcc0000000000 */
[----:B------:R-:W-:Y:S01]  /*0470*/  @!P2 IMAD.MOV R5, RZ, RZ, -R5 ;  /* 0x000000ffff05a224 */ /* 0x000fe200078e0a05 */
[----:B------:R-:W-:Y:S02]  /*0480*/  @!P1 LOP3.LUT R5, RZ, R3, RZ, 0x33, !PT ;  /* 0x00000003ff059212 */ /* 0x000fe400078e33ff */
[----:B------:R-:W-:-:S03]  /*0490*/  SHF.L.U32 R3, R3, 0x1, RZ ;  /* 0x0000000103037819 */ /* 0x000fc600000006ff */
[----:B------:R-:W-:Y:S01]  /*04a0*/  IMAD.IADD R7, R5, 0x1, R7 ;  /* 0x0000000105077824 */ /* 0x000fe200078e0207 */
[----:B-1----:R-:W-:-:S13]  /*04b0*/  ISETP.GE.AND P0, PT, R3, R0, PT ;  /* 0x000000000300720c */ /* 0x002fda0003f06270 */
[----:B------:R-:W-:Y:S05]  /*04c0*/  @!P0 BRA `(.L_x_15) ;  /* 0xfffffffc008c8947 */ /* 0x000fea000383ffff */
[----:B------:R-:W-:-:S07]  /*04d0*/  VIADD R7, R7, 0xffffffff ;  /* 0xffffffff07077836 */ /* 0x000fce0000000000 */
.L_x_14:
[----:B------:R-:W-:Y:S01]  /*04e0*/  IABS R6, R0 ;  /* 0x0000000000067213 */ /* 0x000fe20000000000 */
[----:B------:R-:W0:Y:S01]  /*04f0*/  LDCU.64 UR4, c[0x0][0x358] ;  /* 0x00006b00ff0477ac */ /* 0x000e220008000a00 */
[----:B------:R-:W-:Y:S01]  /*0500*/  IABS R8, R2 ;  /* 0x0000000200087213 */ /* 0x000fe20000000000 */
[----:B------:R-:W-:Y:S01]  /*0510*/  BSSY.RECONVERGENT B0, `(.L_x_16) ;  /* 0x000006a000007945 */ /* 0x000fe20003800200 */
[----:B------:R-:W1:Y:S01]  /*0520*/  I2F.RP R3, R6 ;  /* 0x0000000600037306 */ /* 0x000e620000209400 */
[----:B------:R-:W-:Y:S01]  /*0530*/  LOP3.LUT R2, R2, R0, RZ, 0x3c, !PT ;  /* 0x0000000002027212 */ /* 0x000fe200078e3cff */
[----:B------:R-:W2:Y:S03]  /*0540*/  LDCU UR6, c[0x0][0x398] ;  /* 0x00007300ff0677ac */ /* 0x000ea60008000800 */
[----:B------:R-:W-:Y:S01]  /*0550*/  ISETP.GE.AND P2, PT, R2, RZ, PT ;  /* 0x000000ff0200720c */ /* 0x000fe20003f46270 */
[----:B------:R-:W3:Y:S02]  /*0560*/  LDCU UR8, c[0x0][0x398] ;  /* 0x00007300ff0877ac */ /* 0x000ee40008000800 */
[----:B-1----:R-:W1:Y:S02]  /*0570*/  MUFU.RCP R3, R3 ;  /* 0x0000000300037308 */ /* 0x002e640000001000 */
[----:B-1----:R-:W-:-:S06]  /*0580*/  IADD3 R4, PT, PT, R3, 0xffffffe, RZ ;  /* 0x0ffffffe03047810 */ /* 0x002fcc0007ffe0ff */
[----:B------:R1:W4:Y:S02]  /*0590*/  F2I.FTZ.U32.TRUNC.NTZ R5, R4 ;  /* 0x0000000400057305 */ /* 0x000324000021f000 */
[----:B-1----:R-:W-:Y:S02]  /*05a0*/  IMAD.MOV.U32 R4, RZ, RZ, RZ ;  /* 0x000000ffff047224 */ /* 0x002fe400078e00ff */
[----:B----4-:R-:W-:-:S04]  /*05b0*/  IMAD.MOV R9, RZ, RZ, -R5 ;  /* 0x000000ffff097224 */ /* 0x010fc800078e0a05 */
[----:B------:R-:W-:-:S04]  /*05c0*/  IMAD R9, R9, R6, RZ ;  /* 0x0000000609097224 */ /* 0x000fc800078e02ff */
[----:B------:R-:W-:-:S06]  /*05d0*/  IMAD.HI.U32 R5, R5, R9, R4 ;  /* 0x0000000905057227 */ /* 0x000fcc00078e0004 */
[----:B------:R-:W-:-:S05]  /*05e0*/  IMAD.HI.U32 R5, R5, R8, RZ ;  /* 0x0000000805057227 */ /* 0x000fca00078e00ff */
[----:B------:R-:W-:-:S05]  /*05f0*/  IADD3 R3, PT, PT, -R5, RZ, RZ ;  /* 0x000000ff05037210 */ /* 0x000fca0007ffe1ff */
[----:B------:R-:W-:-:S05]  /*0600*/  IMAD R3, R6, R3, R8 ;  /* 0x0000000306037224 */ /* 0x000fca00078e0208 */
[----:B------:R-:W-:-:S13]  /*0610*/  ISETP.GT.U32.AND P1, PT, R6, R3, PT ;  /* 0x000000030600720c */ /* 0x000fda0003f24070 */
[----:B------:R-:W-:Y:S02]  /*0620*/  @!P1 IMAD.IADD R3, R3, 0x1, -R6 ;  /* 0x0000000103039824 */ /* 0x000fe400078e0a06 */
[----:B------:R-:W-:Y:S01]  /*0630*/  @!P1 VIADD R5, R5, 0x1 ;  /* 0x0000000105059836 */ /* 0x000fe20000000000 */
[----:B------:R-:W-:Y:S02]  /*0640*/  ISETP.NE.AND P1, PT, R0, RZ, PT ;  /* 0x000000ff0000720c */ /* 0x000fe40003f25270 */
[----:B------:R-:W-:Y:S02]  /*0650*/  ISETP.GE.U32.AND P0, PT, R3, R6, PT ;  /* 0x000000060300720c */ /* 0x000fe40003f06070 */
[----:B------:R-:W1:Y:S11]  /*0660*/  LDC.64 R2, c[0x0][0x388] ;  /* 0x0000e200ff027b82 */ /* 0x000e760000000a00 */
[----:B------:R-:W-:-:S02]  /*0670*/  @P0 IADD3 R5, PT, PT, R5, 0x1, RZ ;  /* 0x0000000105050810 */ /* 0x000fc40007ffe0ff */
[----:B------:R-:W-:-:S03]  /*0680*/  ISETP.GE.AND P0, PT, R14, 0x1, PT ;  /* 0x000000010e00780c */ /* 0x000fc60003f06270 */
[----:B------:R-:W-:Y:S01]  /*0690*/  @!P2 IMAD.MOV R5, RZ, RZ, -R5 ;  /* 0x000000ffff05a224 */ /* 0x000fe200078e0a05 */
[----:B------:R-:W-:-:S05]  /*06a0*/  @!P1 LOP3.LUT R5, RZ, R0, RZ, 0x33, !PT ;  /* 0x00000000ff059212 */ /* 0x000fca00078e33ff */
[----:B------:R-:W-:-:S04]  /*06b0*/  IMAD.IADD R7, R5, 0x1, R7 ;  /* 0x0000000105077824 */ /* 0x000fc800078e0207 */
[----:B-1----:R-:W-:-:S04]  /*06c0*/  IMAD.WIDE R6, R7, 0x4, R2 ;  /* 0x0000000407067825 */ /* 0x002fc800078e0202 */
[----:B------:R-:W-:Y:S02]  /*06d0*/  HFMA2 R2, -RZ, RZ, 0, 5.9604644775390625e-08 ;  /* 0x00000001ff027431 */ /* 0x000fe400000001ff */
[----:B------:R-:W-:Y:S01]  /*06e0*/  IMAD.MOV.U32 R3, RZ, RZ, 0x0 ;  /* 0x00000000ff037424 */ /* 0x000fe200078e00ff */
[----:B0-23--:R-:W-:Y:S06]  /*06f0*/  @!P0 BRA `(.L_x_17) ;  /* 0x00000004002c8947 */ /* 0x00dfec0003800000 */
[----:B------:R0:W5:Y:S01]  /*0700*/  LDG.E R7, desc[UR4][R6.64] ;  /* 0x0000000406077981 */ /* 0x000162000c1e1900 */
[----:B------:R-:W1:Y:S01]  /*0710*/  LDC R10, c[0x0][0x398] ;  /* 0x0000e600ff0a7b82 */ /* 0x000e620000000800 */
[----:B------:R-:W-:Y:S01]  /*0720*/  BSSY.RECONVERGENT B1, `(.L_x_18) ;  /* 0x0000046000017945 */ /* 0x000fe20003800200 */
[----:B------:R-:W-:Y:S01]  /*0730*/  IMAD.MOV.U32 R16, RZ, RZ, R14 ;  /* 0x000000ffff107224 */ /* 0x000fe200078e000e */
[----:B------:R-:W-:Y:S01]  /*0740*/  MOV R4, 0x1 ;  /* 0x0000000100047802 */ /* 0x000fe20000000f00 */
[----:B------:R-:W-:Y:S01]  /*0750*/  IMAD.MOV.U32 R5, RZ, RZ, 0x0 ;  /* 0x00000000ff057424 */ /* 0x000fe200078e00ff */
[----:B01----:R-:W-:-:S07]  /*0760*/  SHF.R.S32.HI R10, RZ, 0x1f, R10 ;  /* 0x0000001fff0a7819 */ /* 0x003fce000001140a */
.L_x_25:
[----:B------:R-:W-:Y:S01]  /*0770*/  LOP3.LUT R0, R16, 0x1, RZ, 0xc0, !PT ;  /* 0x0000000110007812 */ /* 0x000fe200078ec0ff */
[----:B------:R-:W-:Y:S03]  /*0780*/  BSSY.RECONVERGENT B2, `(.L_x_19) ;  /* 0x0000021000027945 */ /* 0x000fe60003800200 */
[----:B------:R-:W-:-:S13]  /*0790*/  ISETP.NE.U32.AND P0, PT, R0, 0x1, PT ;  /* 0x000000010000780c */ /* 0x000fda0003f05070 */
[----:B------:R-:W-:Y:S05]  /*07a0*/  @P0 BRA `(.L_x_20) ;  /* 0x0000000000780947 */ /* 0x000fea0003800000 */
[----:B-----5:R-:W-:Y:S01]  /*07b0*/  SHF.R.S32.HI R9, RZ, 0x1f, R7 ;  /* 0x0000001fff097819 */ /* 0x020fe20000011407 */
[-C--:B------:R-:W-:Y:S02]  /*07c0*/  IMAD R0, R5, R7.reuse, RZ ;  /* 0x0000000705007224 */ /* 0x080fe400078e02ff */
[----:B------:R-:W-:-:S04]  /*07d0*/  IMAD.WIDE.U32 R2, R4, R7, RZ ;  /* 0x0000000704027225 */ /* 0x000fc800078e00ff */
[----:B------:R-:W-:-:S04]  /*07e0*/  IMAD R5, R4, R9, R0 ;  /* 0x0000000904057224 */ /* 0x000fc800078e0200 */
[----:B------:R-:W-:-:S05]  /*07f0*/  IMAD.IADD R5, R3, 0x1, R5 ;  /* 0x0000000103057824 */ /* 0x000fca00078e0205 */
[----:B------:R-:W-:-:S04]  /*0800*/  LOP3.LUT R0, R5, R10, RZ, 0xfc, !PT ;  /* 0x0000000a05007212 */ /* 0x000fc800078efcff */
[----:B------:R-:W-:-:S13]  /*0810*/  ISETP.NE.U32.AND P0, PT, R0, RZ, PT ;  /* 0x000000ff0000720c */ /* 0x000fda0003f05070 */
[----:B------:R-:W-:Y:S05]  /*0820*/  @P0 BRA `(.L_x_21) ;  /* 0x0000000000500947 */ /* 0x000fea0003800000 */
[----:B------:R-:W0:Y:S01]  /*0830*/  I2F.U32.RP R0, UR8 ;  /* 0x0000000800007d06 */ /* 0x000e220008209000 */
[----:B------:R-:W-:-:S07]  /*0840*/  ISETP.NE.U32.AND P1, PT, RZ, UR8, PT ;  /* 0x00000008ff007c0c */ /* 0x000fce000bf25070 */
[----:B0-----:R-:W0:Y:S02]  /*0850*/  MUFU.RCP R0, R0 ;  /* 0x0000000000007308 */ /* 0x001e240000001000 */
[----:B0-----:R-:W-:-:S06]  /*0860*/  IADD3 R4, PT, PT, R0, 0xffffffe, RZ ;  /* 0x0ffffffe00047810 */ /* 0x001fcc0007ffe0ff */
[----:B------:R0:W1:Y:S02]  /*0870*/  F2I.FTZ.U32.TRUNC.NTZ R5, R4 ;  /* 0x0000000400057305 */ /* 0x000064000021f000 */
[----:B0-----:R-:W-:Y:S02]  /*0880*/  IMAD.MOV.U32 R4, RZ, RZ, RZ ;  /* 0x000000ffff047224 */ /* 0x001fe400078e00ff */
[----:B-1----:R-:W-:-:S04]  /*0890*/  IMAD.MOV R3, RZ, RZ, -R5 ;  /* 0x000000ffff037224 */ /* 0x002fc800078e0a05 */
[----:B------:R-:W-:-:S04]  /*08a0*/  IMAD R3, R3, UR8, RZ ;  /* 0x0000000803037c24 */ /* 0x000fc8000f8e02ff */
[----:B------:R-:W-:-:S06]  /*08b0*/  IMAD.HI.U32 R5, R5, R3, R4 ;  /* 0x0000000305057227 */ /* 0x000fcc00078e0004 */
[----:B------:R-:W-:-:S05]  /*08c0*/  IMAD.HI.U32 R5, R5, R2, RZ ;  /* 0x0000000205057227 */ /* 0x000fca00078e00ff */
[----:B------:R-:W-:-:S05]  /*08d0*/  IADD3 R5, PT, PT, -R5, RZ, RZ ;  /* 0x000000ff05057210 */ /* 0x000fca0007ffe1ff */
[----:B------:R-:W-:Y:S02]  /*08e0*/  IMAD R2, R5, UR8, R2 ;  /* 0x0000000805027c24 */ /* 0x000fe4000f8e0202 */
[----:B------:R-:W-:-:S03]  /*08f0*/  IMAD.MOV.U32 R5, RZ, RZ, RZ ;  /* 0x000000ffff057224 */ /* 0x000fc600078e00ff */
[----:B------:R-:W-:-:S13]  /*0900*/  ISETP.GE.U32.AND P0, PT, R2, UR8, PT ;  /* 0x0000000802007c0c */ /* 0x000fda000bf06070 */
[----:B------:R-:W-:-:S05]  /*0910*/  @P0 VIADD R2, R2, -UR8 ;  /* 0x8000000802020c36 */ /* 0x000fca0008000000 */
[----:B------:R-:W-:-:S13]  /*0920*/  ISETP.GE.U32.AND P0, PT, R2, UR8, PT ;  /* 0x0000000802007c0c */ /* 0x000fda000bf06070 */
[----:B------:R-:W-:Y:S01]  /*0930*/  @P0 VIADD R2, R2, -UR8 ;  /* 0x8000000802020c36 */ /* 0x000fe20008000000 */
[----:B------:R-:W-:-:S04]  /*0940*/  @!P1 LOP3.LUT R2, RZ, UR8, RZ, 0x33, !PT ;  /* 0x00000008ff029c12 */ /* 0x000fc8000f8e33ff */
[----:B------:R-:W-:Y:S01]  /*0950*/  MOV R4, R2 ;  /* 0x0000000200047202 */ /* 0x000fe20000000f00 */
[----:B------:R-:W-:Y:S06]  /*0960*/  BRA `(.L_x_20) ;  /* 0x0000000000087947 */ /* 0x000fec0003800000 */
.L_x_21:
[----:B------:R-:W-:-:S07]  /*0970*/  MOV R0, 0x990 ;  /* 0x0000099000007802 */ /* 0x000fce0000000f00 */
[----:B------:R-:W-:Y:S05]  /*0980*/  CALL.REL.NOINC `($__internal_4_$__cuda_sm20_rem_u64) ;  /* 0x0000000800f47944 */ /* 0x000fea0003c00000 */
.L_x_20:
[----:B------:R-:W-:Y:S05]  /*0990*/  BSYNC.RECONVERGENT B2 ;  /* 0x0000000000027941 */ /* 0x000fea0003800200 */
.L_x_19:
[----:B-----5:R-:W-:Y:S01]  /*09a0*/  IMAD.WIDE R8, R7, R7, RZ ;  /* 0x0000000707087225 */ /* 0x020fe200078e02ff */
[----:B------:R-:W-:Y:S04]  /*09b0*/  BSSY.RECONVERGENT B2, `(.L_x_22) ;  /* 0x0000019000027945 */ /* 0x000fe80003800200 */
[----:B------:R-:W-:-:S04]  /*09c0*/  LOP3.LUT R0, R9, R10, RZ, 0xfc, !PT ;  /* 0x0000000a09007212 */ /* 0x000fc800078efcff */
        /* <DEDUP_REMOVED lines=18> */
[----:B------:R-:W-:-:S05]  /*0af0*/  @!P1 LOP3.LUT R8, RZ, UR8, RZ, 0x33, !PT ;  /* 0x00000008ff089c12 */ /* 0x000fca000f8e33ff */
[----:B------:R-:W-:Y:S01]  /*0b00*/  IMAD.MOV.U32 R7, RZ, RZ, R8 ;  /* 0x000000ffff077224 */ /* 0x000fe200078e0008 */
[----:B------:R-:W-:Y:S06]  /*0b10*/  BRA `(.L_x_24) ;  /* 0x0000000000087947 */ /* 0x000fec0003800000 */
.L_x_23:
[----:B------:R-:W-:-:S07]  /*0b20*/  MOV R0, 0xb40 ;  /* 0x00000b4000007802 */ /* 0x000fce0000000f00 */
[----:B------:R-:W-:Y:S05]  /*0b30*/  CALL.REL.NOINC `($__internal_3_$__cuda_sm20_rem_s64) ;  /* 0x0000000400647944 */ /* 0x000fea0003c00000 */
.L_x_24:
[----:B------:R-:W-:Y:S05]  /*0b40*/  BSYNC.RECONVERGENT B2 ;  /* 0x0000000000027941 */ /* 0x000fea0003800200 */
.L_x_22:
[----:B------:R-:W-:Y:S02]  /*0b50*/  ISETP.GT.U32.AND P0, PT, R16, 0x1, PT ;  /* 0x000000011000780c */ /* 0x000fe40003f04070 */
[----:B------:R-:W-:-:S11]  /*0b60*/  SHF.R.U32.HI R16, RZ, 0x1, R16 ;  /* 0x00000001ff107819 */ /* 0x000fd60000011610 */
[----:B------:R-:W-:Y:S05]  /*0b70*/  @P0 BRA `(.L_x_25) ;  /* 0xfffffff800fc0947 */ /* 0x000fea000383ffff */
[----:B------:R-:W-:Y:S05]  /*0b80*/  BSYNC.RECONVERGENT B1 ;  /* 0x0000000000017941 */ /* 0x000fea0003800200 */
.L_x_18:
[----:B------:R-:W-:Y:S02]  /*0b90*/  SHF.R.S32.HI R3, RZ, 0x1f, R4 ;  /* 0x0000001fff037819 */ /* 0x000fe40000011404 */
[----:B------:R-:W-:-:S07]  /*0ba0*/  MOV R2, R4 ;  /* 0x0000000400027202 */ /* 0x000fce0000000f00 */
.L_x_17:
[----:B------:R-:W-:Y:S05]  /*0bb0*/  BSYNC.RECONVERGENT B0 ;  /* 0x0000000000007941 */ /* 0x000fea0003800200 */
.L_x_16:
[----:B------:R-:W0:Y:S01]  /*0bc0*/  LDC.64 R4, c[0x0][0x380] ;  /* 0x0000e000ff047b82 */ /* 0x000e220000000a00 */
[----:B------:R-:W-:Y:S01]  /*0bd0*/  IMAD.IADD R11, R14, 0x1, R11 ;  /* 0x000000010e0b7824 */ /* 0x000fe200078e020b */
[----:B------:R-:W1:Y:S03]  /*0be0*/  LDCU UR7, c[0x0][0x398] ;  /* 0x00007300ff0777ac */ /* 0x000e660008000800 */
[----:B0-----:R-:W-:-:S05]  /*0bf0*/  IMAD.WIDE R4, R11, 0x4, R4 ;  /* 0x000000040b047825 */ /* 0x001fca00078e0204 */
[----:B------:R0:W5:Y:S01]  /*0c00*/  LDG.E R11, desc[UR4][R4.64] ;  /* 0x00000004040b7981 */ /* 0x000162000c1e1900 */
[----:B------:R-:W-:-:S05]  /*0c10*/  IMAD.WIDE R14, R15, 0x4, R4 ;  /* 0x000000040f0e7825 */ /* 0x000fca00078e0204 */
[----:B------:R-:W2:Y:S01]  /*0c20*/  LDG.E R9, desc[UR4][R14.64] ;  /* 0x000000040e097981 */ /* 0x000ea2000c1e1900 */
[----:B-1----:R-:W-:Y:S01]  /*0c30*/  USHF.R.S32.HI UR8, URZ, 0x1f, UR7 ;  /* 0x0000001fff087899 */ /* 0x002fe20008011407 */
[----:B------:R-:W-:Y:S01]  /*0c40*/  BSSY.RECONVERGENT B0, `(.L_x_26) ;  /* 0x0000020000007945 */ /* 0x000fe20003800200 */
[----:B--2---:R-:W-:Y:S01]  /*0c50*/  SHF.R.S32.HI R7, RZ, 0x1f, R9 ;  /* 0x0000001fff077819 */ /* 0x004fe20000011409 */
[-C--:B------:R-:W-:Y:S02]  /*0c60*/  IMAD R0, R3, R9.reuse, RZ ;  /* 0x0000000903007224 */ /* 0x080fe400078e02ff */
[----:B------:R-:W-:-:S04]  /*0c70*/  IMAD.WIDE.U32 R8, R2, R9, RZ ;  /* 0x0000000902087225 */ /* 0x000fc800078e00ff */
[----:B------:R-:W-:-:S04]  /*0c80*/  IMAD R7, R7, R2, R0 ;  /* 0x0000000207077224 */ /* 0x000fc800078e0200 */
[----:B------:R-:W-:-:S05]  /*0c90*/  IMAD.IADD R7, R9, 0x1, R7 ;  /* 0x0000000109077824 */ /* 0x000fca00078e0207 */
[----:B------:R-:W-:-:S04]  /*0ca0*/  LOP3.LUT R0, R7, UR8, RZ, 0xfc, !PT ;  /* 0x0000000807007c12 */ /* 0x000fc8000f8efcff */
[----:B------:R-:W-:-:S13]  /*0cb0*/  ISETP.NE.U32.AND P0, PT, R0, RZ, PT ;  /* 0x000000ff0000720c */ /* 0x000fda0003f05070 */
[----:B0-----:R-:W-:Y:S05]  /*0cc0*/  @P0 BRA `(.L_x_27) ;  /* 0x0000000000480947 */ /* 0x001fea0003800000 */
        /* <DEDUP_REMOVED lines=15> */
[----:B------:R-:W-:Y:S01]  /*0dc0*/  @P0 VIADD R8, R8, -UR7 ;  /* 0x8000000708080c36 */ /* 0x000fe20008000000 */
[----:B------:R-:W-:Y:S01]  /*0dd0*/  @!P1 LOP3.LUT R8, RZ, UR7, RZ, 0x33, !PT ;  /* 0x00000007ff089c12 */ /* 0x000fe2000f8e33ff */
[----:B------:R-:W-:Y:S06]  /*0de0*/  BRA `(.L_x_28) ;  /* 0x0000000000147947 */ /* 0x000fec0003800000 */
.L_x_27:
[----:B------:R-:W-:Y:S01]  /*0df0*/  MOV R9, R7 ;  /* 0x0000000700097202 */ /* 0x000fe20000000f00 */
[----:B------:R-:W-:Y:S01]  /*0e00*/  IMAD.U32 R10, RZ, RZ, UR8 ;  /* 0x00000008ff0a7e24 */ /* 0x000fe2000f8e00ff */
[----:B------:R-:W-:-:S07]  /*0e10*/  MOV R0, 0xe30 ;  /* 0x00000e3000007802 */ /* 0x000fce0000000f00 */
[----:B-----5:R-:W-:Y:S05]  /*0e20*/  CALL.REL.NOINC `($__internal_3_$__cuda_sm20_rem_s64) ;  /* 0x0000000000a87944 */ /* 0x020fea0003c00000 */
[----:B------:R-:W-:-:S07]  /*0e30*/  IMAD.MOV.U32 R8, RZ, RZ, R7 ;  /* 0x000000ffff087224 */ /* 0x000fce00078e0007 */
.L_x_28:
[----:B------:R-:W-:Y:S05]  /*0e40*/  BSYNC.RECONVERGENT B0 ;  /* 0x0000000000007941 */ /* 0x000fea0003800200 */
.L_x_26:
[----:B------:R-:W0:Y:S01]  /*0e50*/  LDC R0, c[0x0][0x398] ;  /* 0x0000e600ff007b82 */ /* 0x000e220000000800 */
[----:B-----5:R-:W-:Y:S01]  /*0e60*/  IMAD.IADD R6, R11, 0x1, R8 ;  /* 0x000000010b067824 */ /* 0x020fe200078e0208 */
[-C--:B0-----:R-:W-:Y:S02]  /*0e70*/  IABS R9, R0.reuse ;  /* 0x0000000000097213 */ /* 0x081fe40000000000 */
[----:B------:R-:W-:Y:S02]  /*0e80*/  IADD3 R8, PT, PT, -R8, R0, R11 ;  /* 0x0000000008087210 */ /* 0x000fe40007ffe10b */
[----:B------:R-:W0:Y:S02]  /*0e90*/  I2F.RP R7, R9 ;  /* 0x0000000900077306 */ /* 0x000e240000209400 */
[----:B------:R-:W-:Y:S02]  /*0ea0*/  IABS R12, R8 ;  /* 0x00000008000c7213 */ /* 0x000fe40000000000 */
[----:B------:R-:W-:-:S04]  /*0eb0*/  ISETP.GE.AND P3, PT, R8, RZ, PT ;  /* 0x000000ff0800720c */ /* 0x000fc80003f66270 */
[----:B0-----:R-:W0:Y:S02]  /*0ec0*/  MUFU.RCP R7, R7 ;  /* 0x0000000700077308 */ /* 0x001e240000001000 */
[----:B0-----:R-:W-:Y:S02]  /*0ed0*/  IADD3 R2, PT, PT, R7, 0xffffffe, RZ ;  /* 0x0ffffffe07027810 */ /* 0x001fe40007ffe0ff */
[----:B------:R-:W-:-:S04]  /*0ee0*/  LOP3.LUT R7, RZ, R0, RZ, 0x33, !PT ;  /* 0x00000000ff077212 */ /* 0x000fc800078e33ff */
[----:B------:R0:W1:Y:S02]  /*0ef0*/  F2I.FTZ.U32.TRUNC.NTZ R3, R2 ;  /* 0x0000000200037305 */ /* 0x000064000021f000 */
[----:B0-----:R-:W-:Y:S02]  /*0f00*/  HFMA2 R2, -RZ, RZ, 0, 0 ;  /* 0x00000000ff027431 */ /* 0x001fe400000001ff */
[----:B-1----:R-:W-:-:S04]  /*0f10*/  IMAD.MOV R10, RZ, RZ, -R3 ;  /* 0x000000ffff0a7224 */ /* 0x002fc800078e0a03 */
[----:B------:R-:W-:Y:S01]  /*0f20*/  IMAD R11, R10, R9, RZ ;  /* 0x000000090a0b7224 */ /* 0x000fe200078e02ff */
[----:B------:R-:W-:-:S03]  /*0f30*/  IABS R10, R6 ;  /* 0x00000006000a7213 */ /* 0x000fc60000000000 */
[----:B------:R-:W-:-:S06]  /*0f40*/  IMAD.HI.U32 R3, R3, R11, R2 ;  /* 0x0000000b03037227 */ /* 0x000fcc00078e0002 */
[----:B------:R-:W-:-:S04]  /*0f50*/  IMAD.HI.U32 R2, R3, R10, RZ ;  /* 0x0000000a03027227 */ /* 0x000fc800078e00ff */
[----:B------:R-:W-:-:S04]  /*0f60*/  IMAD.HI.U32 R3, R3, R12, RZ ;  /* 0x0000000c03037227 */ /* 0x000fc800078e00ff */
[----:B------:R-:W-:Y:S02]  /*0f70*/  IMAD.MOV R3, RZ, RZ, -R3 ;  /* 0x000000ffff037224 */ /* 0x000fe400078e0a03 */
[----:B------:R-:W-:Y:S02]  /*0f80*/  IMAD.MOV R2, RZ, RZ, -R2 ;  /* 0x000000ffff027224 */ /* 0x000fe400078e0a02 */
[C---:B------:R-:W-:Y:S02]  /*0f90*/  IMAD R3, R9.reuse, R3, R12 ;  /* 0x0000000309037224 */ /* 0x040fe400078e020c */
[----:B------:R-:W-:-:S03]  /*0fa0*/  IMAD R2, R9, R2, R10 ;  /* 0x0000000209027224 */ /* 0x000fc600078e020a */
[C---:B------:R-:W-:Y:S02]  /*0fb0*/  ISETP.GT.U32.AND P1, PT, R9.reuse, R3, PT ;  /* 0x000000030900720c */ /* 0x040fe40003f24070 */
[----:B------:R-:W-:-:S11]  /*0fc0*/  ISETP.GT.U32.AND P0, PT, R9, R2, PT ;  /* 0x000000020900720c */ /* 0x000fd60003f04070 */
[----:B------:R-:W-:Y:S01]  /*0fd0*/  @!P1 IMAD.IADD R3, R3, 0x1, -R9 ;  /* 0x0000000103039824 */ /* 0x000fe200078e0a09 */
[----:B------:R-:W-:Y:S02]  /*0fe0*/  ISETP.GE.AND P1, PT, R6, RZ, PT ;  /* 0x000000ff0600720c */ /* 0x000fe40003f26270 */
[----:B------:R-:W-:Y:S02]  /*0ff0*/  @!P0 IADD3 R2, PT, PT, R2, -R9, RZ ;  /* 0x8000000902028210 */ /* 0x000fe40007ffe0ff */
[C---:B------:R-:W-:Y:S02]  /*1000*/  ISETP.GT.U32.AND P2, PT, R9.reuse, R3, PT ;  /* 0x000000030900720c */ /* 0x040fe40003f44070 */
[----:B------:R-:W-:-:S11]  /*1010*/  ISETP.GT.U32.AND P0, PT, R9, R2, PT ;  /* 0x000000020900720c */ /* 0x000fd60003f04070 */
[----:B------:R-:W-:Y:S02]  /*1020*/  @!P2 IADD3 R3, PT, PT, R3, -R9, RZ ;  /* 0x800000090303a210 */ /* 0x000fe40007ffe0ff */
[----:B------:R-:W-:Y:S01]  /*1030*/  @!P0 IMAD.IADD R2, R2, 0x1, -R9 ;  /* 0x0000000102028824 */ /* 0x000fe200078e0a09 */
[----:B------:R-:W-:Y:S02]  /*1040*/  ISETP.NE.AND P0, PT, R0, RZ, PT ;  /* 0x000000ff0000720c */ /* 0x000fe40003f05270 */
[----:B------:R-:W-:Y:S02]  /*1050*/  IMAD.MOV.U32 R6, RZ, RZ, R3 ;  /* 0x000000ffff067224 */ /* 0x000fe400078e0003 */
[----:B------:R-:W-:-:S03]  /*1060*/  @!P1 IMAD.MOV R2, RZ, RZ, -R2 ;  /* 0x000000ffff029224 */ /* 0x000fc600078e0a02 */
[----:B------:R-:W-:Y:S02]  /*1070*/  @!P3 IADD3 R6, PT, PT, -R6, RZ, RZ ;  /* 0x000000ff0606b210 */ /* 0x000fe40007ffe1ff */
[C---:B------:R-:W-:Y:S02]  /*1080*/  SEL R3, R7.reuse, R2, !P0 ;  /* 0x0000000207037207 */ /* 0x040fe40004000000 */
[----:B------:R-:W-:-:S03]  /*1090*/  SEL R7, R7, R6, !P0 ;  /* 0x0000000607077207 */ /* 0x000fc60004000000 */
[----:B------:R-:W-:Y:S04]  /*10a0*/  STG.E desc[UR4][R4.64], R3 ;  /* 0x0000000304007986 */ /* 0x000fe8000c101904 */
[----:B------:R-:W-:Y:S01]  /*10b0*/  STG.E desc[UR4][R14.64], R7 ;  /* 0x000000070e007986 */ /* 0x000fe2000c101904 */
[----:B------:R-:W-:Y:S05]  /*10c0*/  EXIT ;  /* 0x000000000000794d */ /* 0x000fea0003800000 */
        .weak           $__internal_3_$__cuda_sm20_rem_s64
        .type           $__internal_3_$__cuda_sm20_rem_s64,@function
        .size           $__internal_3_$__cuda_sm20_rem_s64,($__internal_4_$__cuda_sm20_rem_u64 - $__internal_3_$__cuda_sm20_rem_s64)
$__internal_3_$__cuda_sm20_rem_s64:
[----:B------:R-:W-:Y:S02]  /*10d0*/  IADD3 R2, P1, PT, RZ, -UR6, RZ ;  /* 0x80000006ff027c10 */ /* 0x000fe4000ff3e0ff */
[----:B------:R-:W-:-:S03]  /*10e0*/  ISETP.GE.AND P0, PT, R10, RZ, PT ;  /* 0x000000ff0a00720c */ /* 0x000fc60003f06270 */
[----:B------:R-:W-:Y:S01]  /*10f0*/  IMAD.X R3, RZ, RZ, ~R10, P1 ;  /* 0x000000ffff037224 */ /* 0x000fe200008e0e0a */
[----:B------:R-:W-:-:S04]  /*1100*/  SEL R2, R2, UR6, !P0 ;  /* 0x0000000602027c07 */ /* 0x000fc8000c000000 */
[----:B------:R-:W-:-:S04]  /*1110*/  SEL R3, R3, R10, !P0 ;  /* 0x0000000a03037207 */ /* 0x000fc80004000000 */
        /* <DEDUP_REMOVED lines=15> */
[----:B------:R-:W-:-:S03]  /*1210*/  IADD3 R13, P2, PT, R23, R12, RZ ;  /* 0x0000000c170d7210 */ /* 0x000fc60007f5e0ff */
[----:B------:R-:W-:Y:S02]  /*1220*/  IMAD.X R17, R17, 0x1, R7, P0 ;  /* 0x0000000111117824 */ /* 0x000fe400000e0607 */
[----:B------:R-:W-:-:S03]  /*1230*/  IMAD.WIDE.U32 R6, R13, R2, RZ ;  /* 0x000000020d067225 */ /* 0x000fc600078e00ff */
[----:B------:R-:W-:Y:S01]  /*1240*/  IADD3.X R17, PT, PT, RZ, RZ, R17, P2, P1 ;  /* 0x000000ffff117210 */ /* 0x000fe200017e2411 */
[----:B------:R-:W-:Y:S01]  /*1250*/  IMAD R7, R13, R3, R7 ;  /* 0x000000030d077224 */ /* 0x000fe200078e0207 */
[----:B------:R-:W-:Y:S02]  /*1260*/  IADD3 R19, P0, PT, RZ, -R6, RZ ;  /* 0x80000006ff137210 */ /* 0x000fe40007f1e0ff */
[----:B------:R-:W-:Y:S01]  /*1270*/  ISETP.GE.AND P1, PT, R9, RZ, PT ;  /* 0x000000ff0900720c */ /* 0x000fe20003f26270 */
[----:B------:R-:W-:Y:S02]  /*1280*/  IMAD R7, R17, R2, R7 ;  /* 0x0000000211077224 */ /* 0x000fe400078e0207 */
[----:B------:R-:W-:-:S03]  /*1290*/  IMAD.HI.U32 R12, R13, R19, RZ ;  /* 0x000000130d0c7227 */ /* 0x000fc600078e00ff */
[----:B------:R-:W-:Y:S02]  /*12a0*/  IADD3.X R6, PT, PT, RZ, ~R7, RZ, P0, !PT ;  /* 0x80000007ff067210 */ /* 0x000fe400007fe4ff */
[----:B------:R-:W-:-:S03]  /*12b0*/  IADD3 R7, P4, PT, RZ, -R8, RZ ;  /* 0x80000008ff077210 */ /* 0x000fc60007f9e0ff */
[----:B------:R-:W-:-:S04]  /*12c0*/  IMAD.WIDE.U32 R12, P0, R13, R6, R12 ;  /* 0x000000060d0c7225 */ /* 0x000fc8000780000c */
[----:B------:R-:W-:Y:S01]  /*12d0*/  IMAD.HI.U32 R12, P2, R17, R19, R12 ;  /* 0x00000013110c7227 */ /* 0x000fe2000784000c */
[----:B------:R-:W-:Y:S02]  /*12e0*/  SEL R13, R7, R8, !P1 ;  /* 0x00000008070d7207 */ /* 0x000fe40004800000 */
[----:B------:R-:W-:Y:S01]  /*12f0*/  MOV R7, RZ ;  /* 0x000000ff00077202 */ /* 0x000fe20000000f00 */
[CC--:B------:R-:W-:Y:S02]  /*1300*/  IMAD R19, R17.reuse, R6.reuse, RZ ;  /* 0x0000000611137224 */ /* 0x0c0fe400078e02ff */
[----:B------:R-:W-:-:S03]  /*1310*/  IMAD.HI.U32 R6, R17, R6, RZ ;  /* 0x0000000611067227 */ /* 0x000fc600078e00ff */
[----:B------:R-:W-:Y:S01]  /*1320*/  IADD3 R8, P3, PT, R19, R12, RZ ;  /* 0x0000000c13087210 */ /* 0x000fe20007f7e0ff */
[----:B------:R-:W-:Y:S02]  /*1330*/  IMAD.X R12, RZ, RZ, ~R9, P4 ;  /* 0x000000ffff0c7224 */ /* 0x000fe400020e0e09 */
[----:B------:R-:W-:Y:S02]  /*1340*/  IMAD.X R17, R6, 0x1, R17, P0 ;  /* 0x0000000106117824 */ /* 0x000fe400000e0611 */
[----:B------:R-:W-:Y:S01]  /*1350*/  IMAD.HI.U32 R6, R8, R13, RZ ;  /* 0x0000000d08067227 */ /* 0x000fe200078e00ff */
[----:B------:R-:W-:Y:S02]  /*1360*/  SEL R9, R12, R9, !P1 ;  /* 0x000000090c097207 */ /* 0x000fe40004800000 */
[----:B------:R-:W-:-:S03]  /*1370*/  IADD3.X R12, PT, PT, RZ, RZ, R17, P3, P2 ;  /* 0x000000ffff0c7210 */ /* 0x000fc60001fe4411 */
[----:B------:R-:W-:-:S04]  /*1380*/  IMAD.WIDE.U32 R6, R8, R9, R6 ;  /* 0x0000000908067225 */ /* 0x000fc800078e0006 */
[C---:B------:R-:W-:Y:S02]  /*1390*/  IMAD R17, R12.reuse, R9, RZ ;  /* 0x000000090c117224 */ /* 0x040fe400078e02ff */
[----:B------:R-:W-:-:S04]  /*13a0*/  IMAD.HI.U32 R6, P0, R12, R13, R6 ;  /* 0x0000000d0c067227 */ /* 0x000fc80007800006 */
[----:B------:R-:W-:Y:S01]  /*13b0*/  IMAD.HI.U32 R8, R12, R9, RZ ;  /* 0x000000090c087227 */ /* 0x000fe200078e00ff */
[----:B------:R-:W-:-:S03]  /*13c0*/  IADD3 R17, P2, PT, R17, R6, RZ ;  /* 0x0000000611117210 */ /* 0x000fc60007f5e0ff */
[----:B------:R-:W-:Y:S02]  /*13d0*/  IMAD.X R8, RZ, RZ, R8, P0 ;  /* 0x000000ffff087224 */ /* 0x000fe400000e0608 */
[----:B------:R-:W-:-:S04]  /*13e0*/  IMAD.WIDE.U32 R6, R17, R2, RZ ;  /* 0x0000000211067225 */ /* 0x000fc800078e00ff */
[----:B------:R-:W-:Y:S02]  /*13f0*/  IMAD.X R19, RZ, RZ, R8, P2 ;  /* 0x000000ffff137224 */ /* 0x000fe400010e0608 */
[----:B------:R-:W-:Y:S01]  /*1400*/  IMAD R17, R17, R3, R7 ;  /* 0x0000000311117224 */ /* 0x000fe200078e0207 */
[----:B------:R-:W-:-:S03]  /*1410*/  IADD3 R7, P2, PT, -R6, R13, RZ ;  /* 0x0000000d06077210 */ /* 0x000fc60007f5e1ff */
[-C--:B------:R-:W-:Y:S01]  /*1420*/  IMAD R6, R19, R2.reuse, R17 ;  /* 0x0000000213067224 */ /* 0x080fe200078e0211 */
[----:B------:R-:W-:-:S04]  /*1430*/  ISETP.GE.U32.AND P0, PT, R7, R2, PT ;  /* 0x000000020700720c */ /* 0x000fc80003f06070 */
[----:B------:R-:W-:Y:S02]  /*1440*/  IADD3.X R17, PT, PT, ~R6, R9, RZ, P2, !PT ;  /* 0x0000000906117210 */ /* 0x000fe400017fe5ff */
[----:B------:R-:W-:Y:S02]  /*1450*/  IADD3 R9, P2, PT, R7, -R2, RZ ;  /* 0x8000000207097210 */ /* 0x000fe40007f5e0ff */
[----:B------:R-:W-:-:S03]  /*1460*/  ISETP.GE.U32.AND.EX P0, PT, R17, R3, PT, P0 ;  /* 0x000000031100720c */ /* 0x000fc60003f06100 */
[----:B------:R-:W-:Y:S01]  /*1470*/  IMAD.X R13, R17, 0x1, ~R3, P2 ;  /* 0x00000001110d7824 */ /* 0x000fe200010e0e03 */
[----:B------:R-:W-:-:S04]  /*1480*/  SEL R9, R9, R7, P0 ;  /* 0x0000000709097207 */ /* 0x000fc80000000000 */
[----:B------:R-:W-:Y:S01]  /*1490*/  SEL R13, R13, R17, P0 ;  /* 0x000000110d0d7207 */ /* 0x000fe20000000000 */
[C---:B------:R-:W-:Y:S01]  /*14a0*/  IMAD.IADD R7, R9.reuse, 0x1, -R2 ;  /* 0x0000000109077824 */ /* 0x040fe200078e0a02 */
[----:B------:R-:W-:-:S04]  /*14b0*/  ISETP.GE.U32.AND P0, PT, R9, R2, PT ;  /* 0x000000020900720c */ /* 0x000fc80003f06070 */
[----:B------:R-:W-:Y:S01]  /*14c0*/  ISETP.GE.U32.AND.EX P0, PT, R13, R3, PT, P0 ;  /* 0x000000030d00720c */ /* 0x000fe20003f06100 */
[----:B------:R-:W-:-:S03]  /*14d0*/  HFMA2 R3, -RZ, RZ, 0, 0 ;  /* 0x00000000ff037431 */ /* 0x000fc600000001ff */
[----:B------:R-:W-:Y:S02]  /*14e0*/  SEL R7, R7, R9, P0 ;  /* 0x0000000907077207 */ /* 0x000fe40000000000 */
[----:B------:R-:W-:Y:S02]  /*14f0*/  ISETP.NE.U32.AND P0, PT, RZ, UR6, PT ;  /* 0x00000006ff007c0c */ /* 0x000fe4000bf05070 */
[-C--:B------:R-:W-:Y:S02]  /*1500*/  IADD3 R2, PT, PT, RZ, -R7.reuse, RZ ;  /* 0x80000007ff027210 */ /* 0x080fe40007ffe0ff */
[----:B------:R-:W-:Y:S02]  /*1510*/  ISETP.NE.AND.EX P0, PT, R10, RZ, PT, P0 ;  /* 0x000000ff0a00720c */ /* 0x000fe40003f05300 */
[----:B------:R-:W-:Y:S01]  /*1520*/  SEL R7, R2, R7, !P1 ;  /* 0x0000000702077207 */ /* 0x000fe20004800000 */
[----:B------:R-:W-:-:S03]  /*1530*/  IMAD.MOV.U32 R2, RZ, RZ, R0 ;  /* 0x000000ffff027224 */ /* 0x000fc600078e0000 */
[----:B------:R-:W-:Y:S01]  /*1540*/  SEL R7, R7, 0xffffffff, P0 ;  /* 0xffffffff07077807 */ /* 0x000fe20000000000 */
[----:B------:R-:W-:Y:S06]  /*1550*/  RET.REL.NODEC R2 `(_Z10ntt_kernelPiS_iiii) ;  /* 0xffffffe802a87950 */ /* 0x000fec0003c3ffff */
        .weak           $__internal_4_$__cuda_sm20_rem_u64
        .type           $__internal_4_$__cuda_sm20_rem_u64,@function
        .size           $__internal_4_$__cuda_sm20_rem_u64,(.L_x_59 - $__internal_4_$__cuda_sm20_rem_u64)
$__internal_4_$__cuda_sm20_rem_u64:
[----:B------:R-:W0:Y:S01]  /*1560*/  LDCU UR7, c[0x0][0x398] ;  /* 0x00007300ff0777ac */ /* 0x000e220008000800 */
[----:B------:R-:W-:Y:S01]  /*1570*/  MOV R19, R10 ;  /* 0x0000000a00137202 */ /* 0x000fe20000000f00 */
[----:B0-----:R-:W-:-:S04]  /*1580*/  IMAD.U32 R18, RZ, RZ, UR7 ;  /* 0x00000007ff127e24 */ /* 0x001fc8000f8e00ff */
[----:B------:R-:W0:Y:S08]  /*1590*/  I2F.U64.RP R3, R18 ;  /* 0x0000001200037312 */ /* 0x000e300000309000 */
[----:B0-----:R-:W0:Y:S02]  /*15a0*/  MUFU.RCP R3, R3 ;  /* 0x0000000300037308 */ /* 0x001e240000001000 */
[----:B0-----:R-:W-:-:S06]  /*15b0*/  VIADD R8, R3, 0x1ffffffe ;  /* 0x1ffffffe03087836 */ /* 0x001fcc0000000000 */
[----:B------:R-:W0:Y:S02]  /*15c0*/  F2I.U64.TRUNC R8, R8 ;  /* 0x0000000800087311 */ /* 0x000e24000020d800 */
[----:B0-----:R-:W-:-:S04]  /*15d0*/  IMAD.WIDE.U32 R12, R8, UR7, RZ ;  /* 0x00000007080c7c25 */ /* 0x001fc8000f8e00ff */
[----:B------:R-:W-:Y:S01]  /*15e0*/  IMAD R13, R8, R10, R13 ;  /* 0x0000000a080d7224 */ /* 0x000fe200078e020d */
[----:B------:R-:W-:-:S03]  /*15f0*/  IADD3 R17, P0, PT, RZ, -R12, RZ ;  /* 0x8000000cff117210 */ /* 0x000fc60007f1e0ff */
[----:B------:R-:W-:Y:S02]  /*1600*/  IMAD R13, R9, UR7, R13 ;  /* 0x00000007090d7c24 */ /* 0x000fe4000f8e020d */
        /* <DEDUP_REMOVED lines=9> */
[----:B------:R-:W-:-:S03]  /*16a0*/  IMAD.WIDE.U32 R8, R13, UR7, RZ ;  /* 0x000000070d087c25 */ /* 0x000fc6000f8e00ff */
[----:B------:R-:W-:Y:S01]  /*16b0*/  IADD3.X R3, PT, PT, RZ, RZ, R3, P2, P1 ;  /* 0x000000ffff037210 */ /* 0x000fe200017e2403 */
[----:B------:R-:W-:Y:S01]  /*16c0*/  IMAD R4, R13, R10, R9 ;  /* 0x0000000a0d047224 */ /* 0x000fe200078e0209 */
[----:B------:R-:W-:-:S03]  /*16d0*/  IADD3 R9, P0, PT, RZ, -R8, RZ ;  /* 0x80000008ff097210 */ /* 0x000fc60007f1e0ff */
        /* <DEDUP_REMOVED lines=8> */
[----:B------:R-:W-:Y:S01]  /*1760*/  IMAD.MOV.U32 R9, RZ, RZ, RZ ;  /* 0x000000ffff097224 */ /* 0x000fe200078e00ff */
        /* <DEDUP_REMOVED lines=12> */
[----:B------:R-:W-:-:S03]  /*1830*/  IMAD R4, R13, R10, R9 ;  /* 0x0000000a0d047224 */ /* 0x000fc600078e0209 */
[----:B------:R-:W-:Y:S01]  /*1840*/  ISETP.GE.U32.AND P0, PT, R2, UR7, PT ;  /* 0x0000000702007c0c */ /* 0x000fe2000bf06070 */
[----:B------:R-:W-:-:S05]  /*1850*/  IMAD R4, R3, UR7, R4 ;  /* 0x0000000703047c24 */ /* 0x000fca000f8e0204 */
[----:B------:R-:W-:Y:S02]  /*1860*/  IADD3.X R5, PT, PT, ~R4, R5, RZ, P1, !PT ;  /* 0x0000000504057210 */ /* 0x000fe40000ffe5ff */
[----:B------:R-:W-:Y:S02]  /*1870*/  IADD3 R3, P1, PT, R2, -UR7, RZ ;  /* 0x8000000702037c10 */ /* 0x000fe4000ff3e0ff */
[----:B------:R-:W-:-:S03]  /*1880*/  ISETP.GE.U32.AND.EX P0, PT, R5, R10, PT, P0 ;  /* 0x0000000a0500720c */ /* 0x000fc60003f06100 */
[----:B------:R-:W-:Y:S01]  /*1890*/  IMAD.X R9, R5, 0x1, ~R10, P1 ;  /* 0x0000000105097824 */ /* 0x000fe200008e0e0a */
[----:B------:R-:W-:Y:S01]  /*18a0*/  SEL R3, R3, R2, P0 ;  /* 0x0000000203037207 */ /* 0x000fe20000000000 */
[----:B------:R-:W-:Y:S01]  /*18b0*/  IMAD.MOV.U32 R2, RZ, RZ, R0 ;  /* 0x000000ffff027224 */ /* 0x000fe200078e0000 */
[----:B------:R-:W-:Y:S02]  /*18c0*/  ISETP.NE.U32.AND P1, PT, RZ, UR7, PT ;  /* 0x00000007ff007c0c */ /* 0x000fe4000bf25070 */
[----:B------:R-:W-:Y:S02]  /*18d0*/  SEL R9, R9, R5, P0 ;  /* 0x0000000509097207 */ /* 0x000fe40000000000 */
[C---:B------:R-:W-:Y:S02]  /*18e0*/  ISETP.GE.U32.AND P0, PT, R3.reuse, UR7, PT ;  /* 0x0000000703007c0c */ /* 0x040fe4000bf06070 */
[----:B------:R-:W-:Y:S02]  /*18f0*/  IADD3 R4, P2, PT, R3, -UR7, RZ ;  /* 0x8000000703047c10 */ /* 0x000fe4000ff5e0ff */
[----:B------:R-:W-:-:S02]  /*1900*/  ISETP.GE.U32.AND.EX P0, PT, R9, R10, PT, P0 ;  /* 0x0000000a0900720c */ /* 0x000fc40003f06100 */
[----:B------:R-:W-:Y:S02]  /*1910*/  IADD3.X R5, PT, PT, ~R10, R9, RZ, P2, !PT ;  /* 0x000000090a057210 */ /* 0x000fe400017fe5ff */
[----:B------:R-:W-:Y:S01]  /*1920*/  SEL R4, R4, R3, P0 ;  /* 0x0000000304047207 */ /* 0x000fe20000000000 */
[----:B------:R-:W-:Y:S01]  /*1930*/  HFMA2 R3, -RZ, RZ, 0, 0 ;  /* 0x00000000ff037431 */ /* 0x000fe200000001ff */
[----:B------:R-:W-:Y:S02]  /*1940*/  ISETP.NE.AND.EX P1, PT, R10, RZ, PT, P1 ;  /* 0x000000ff0a00720c */ /* 0x000fe40003f25310 */
[----:B------:R-:W-:Y:S02]  /*1950*/  SEL R5, R5, R9, P0 ;  /* 0x0000000905057207 */ /* 0x000fe40000000000 */
[----:B------:R-:W-:Y:S02]  /*1960*/  SEL R4, R4, 0xffffffff, P1 ;  /* 0xffffffff04047807 */ /* 0x000fe40000800000 */
[----:B------:R-:W-:Y:S01]  /*1970*/  SEL R5, R5, 0xffffffff, P1 ;  /* 0xffffffff05057807 */ /* 0x000fe20000800000 */
[----:B------:R-:W-:Y:S06]  /*1980*/  RET.REL.NODEC R2 `(_Z10ntt_kernelPiS_iiii) ;  /* 0xffffffe4029c7950 */ /* 0x000fec0003c3ffff */
.L_x_29:
        /* <DEDUP_REMOVED lines=15> */
.L_x_59:


//--------------------- .text._Z15bit_reverse_gpuPii --------------------------
	.section	.text._Z15bit_reverse_gpuPii,"ax",@progbits
	.align	128
        .global         _Z15bit_reverse_gpuPii
        .type           _Z15bit_reverse_gpuPii,@function
        .size           _Z15bit_reverse_gpuPii,(.L_x_65 - _Z15bit_reverse_gpuPii)
        .other          _Z15bit_reverse_gpuPii,@"STO_CUDA_ENTRY STV_DEFAULT"
_Z15bit_reverse_gpuPii:
.text._Z15bit_reverse_gpuPii:
        /* <DEDUP_REMOVED lines=8> */
[----:B------:R-:W-:Y:S01]  /*0080*/  USHF.R.S32.HI UR4, URZ, 0x1, UR4 ;  /* 0x00000001ff047899 */ /* 0x000fe20008011404 */
[----:B------:R-:W-:-:S03]  /*0090*/  IMAD.MOV.U32 R4, RZ, RZ, RZ ;  /* 0x000000ffff047224 */ /* 0x000fc600078e00ff */
[----:B------:R-:W-:-:S09]  /*00a0*/  UISETP.GE.AND UP0, UPT, UR4, 0x1, UPT ;  /* 0x000000010400788c */ /* 0x000fd2000bf06270 */
[----:B------:R-:W-:Y:S05]  /*00b0*/  BRA.U !UP0, `(.L_x_30) ;  /* 0x0000000108247547 */ /* 0x000fea000b800000 */
[----:B------:R-:W-:Y:S01]  /*00c0*/  IMAD.MOV.U32 R4, RZ, RZ, RZ ;  /* 0x000000ffff047224 */ /* 0x000fe200078e00ff */
[----:B------:R-:W-:-:S07]  /*00d0*/  MOV R0, R7 ;  /* 0x0000000700007202 */ /* 0x000fce0000000f00 */
.L_x_31:
[----:B------:R-:W-:Y:S01]  /*00e0*/  UISETP.GT.U32.AND UP0, UPT, UR4, 0x1, UPT ;  /* 0x000000010400788c */ /* 0x000fe2000bf04070 */
[----:B------:R-:W-:Y:S01]  /*00f0*/  LOP3.LUT R3, R0, 0x1, RZ, 0xc0, !PT ;  /* 0x0000000100037812 */ /* 0x000fe200078ec0ff */
[----:B------:R-:W-:Y:S01]  /*0100*/  USHF.R.U32.HI UR5, URZ, 0x1, UR4 ;  /* 0x00000001ff057899 */ /* 0x000fe20008011604 */
[----:B------:R-:W-:Y:S02]  /*0110*/  SHF.R.S32.HI R0, RZ, 0x1, R0 ;  /* 0x00000001ff007819 */ /* 0x000fe40000011400 */
[----:B------:R-:W-:-:S04]  /*0120*/  LEA R4, R4, R3, 0x1 ;  /* 0x0000000304047211 */ /* 0x000fc800078e08ff */
[----:B------:R-:W-:Y:S01]  /*0130*/  UMOV UR4, UR5 ;  /* 0x0000000500047c82 */ /* 0x000fe20008000000 */
[----:B------:R-:W-:Y:S05]  /*0140*/  BRA.U UP0, `(.L_x_31) ;  /* 0xfffffffd00e47547 */ /* 0x000fea000b83ffff */
.L_x_30:
[----:B------:R-:W-:-:S13]  /*0150*/  ISETP.GE.AND P0, PT, R7, R4, PT ;  /* 0x000000040700720c */ /* 0x000fda0003f06270 */
[----:B------:R-:W-:Y:S05]  /*0160*/  @P0 EXIT ;  /* 0x000000000000094d */ /* 0x000fea0003800000 */
[----:B------:R-:W0:Y:S01]  /*0170*/  LDC.64 R2, c[0x0][0x380] ;  /* 0x0000e000ff027b82 */ /* 0x000e220000000a00 */
[----:B------:R-:W1:Y:S01]  /*0180*/  LDCU.64 UR4, c[0x0][0x358] ;  /* 0x00006b00ff0477ac */ /* 0x000e620008000a00 */
[----:B0-----:R-:W-:-:S04]  /*0190*/  IMAD.WIDE R4, R4, 0x4, R2 ;  /* 0x0000000404047825 */ /* 0x001fc800078e0202 */
[----:B------:R-:W-:Y:S01]  /*01a0*/  IMAD.WIDE R2, R7, 0x4, R2 ;  /* 0x0000000407027825 */ /* 0x000fe200078e0202 */
[----:B-1----:R-:W2:Y:S04]  /*01b0*/  LDG.E R9, desc[UR4][R4.64] ;  /* 0x0000000404097981 */ /* 0x002ea8000c1e1900 */
[----:B------:R-:W3:Y:S04]  /*01c0*/  LDG.E R7, desc[UR4][R2.64] ;  /* 0x0000000402077981 */ /* 0x000ee8000c1e1900 */
[----:B--2---:R-:W-:Y:S04]  /*01d0*/  STG.E desc[UR4][R2.64], R9 ;  /* 0x0000000902007986 */ /* 0x004fe8000c101904 */
[----:B---3--:R-:W-:Y:S01]  /*01e0*/  STG.E desc[UR4][R4.64], R7 ;  /* 0x0000000704007986 */ /* 0x008fe2000c101904 */
[----:B------:R-:W-:Y:S05]  /*01f0*/  EXIT ;  /* 0x000000000000794d */ /* 0x000fea0003800000 */
.L_x_32:
        /* <DEDUP_REMOVED lines=16> */
.L_x_65:


//--------------------- .text._Z26precompute_twiddle_factorsPiiii --------------------------
	.section	.text._Z26precompute_twiddle_factorsPiiii,"ax",@progbits
	.align	128
        .global         _Z26precompute_twiddle_factorsPiiii
        .type           _Z26precompute_twiddle_factorsPiiii,@function
        .size           _Z26precompute_twiddle_factorsPiiii,(.L_x_61 - _Z26precompute_twiddle_factorsPiiii)
        .other          _Z26precompute_twiddle_factorsPiiii,@"STO_CUDA_ENTRY STV_DEFAULT"
_Z26precompute_twiddle_factorsPiiii:
.text._Z26precompute_twiddle_factorsPiiii:
[----:B------:R-:W-:Y:S01]  /*0000*/  LDC R1, c[0x0][0x37c] ;  /* 0x0000df00ff017b82 */ /* 0x000fe20000000800 */
[----:B------:R-:W0:Y:S07]  /*0010*/  S2R R3, SR_TID.X ;  /* 0x0000000000037919 */ /* 0x000e2e0000002100 */
[----:B------:R-:W0:Y:S08]  /*0020*/  S2UR UR4, SR_CTAID.X ;  /* 0x00000000000479c3 */ /* 0x000e300000002500 */
[----:B------:R-:W0:Y:S08]  /*0030*/  LDC R0, c[0x0][0x360] ;  /* 0x0000d800ff007b82 */ /* 0x000e300000000800 */
[----:B------:R-:W1:Y:S01]  /*0040*/  LDC R2, c[0x0][0x388] ;  /* 0x0000e200ff027b82 */ /* 0x000e620000000800 */
[----:B0-----:R-:W-:-:S05]  /*0050*/  IMAD R0, R0, UR4, R3 ;  /* 0x0000000400007c24 */ /* 0x001fca000f8e0203 */
[----:B------:R-:W-:-:S04]  /*0060*/  ISETP.GE.AND P0, PT, R0, RZ, PT ;  /* 0x000000ff0000720c */ /* 0x000fc80003f06270 */
[----:B-1----:R-:W-:-:S13]  /*0070*/  ISETP.LT.OR P0, PT, R2, 0x2, !P0 ;  /* 0x000000020200780c */ /* 0x002fda0004701670 */
[----:B------:R-:W-:Y:S05]  /*0080*/  @P0 EXIT ;  /* 0x000000000000094d */ /* 0x000fea0003800000 */
[----:B------:R-:W0:Y:S01]  /*0090*/  LDC R4, c[0x0][0x388] ;  /* 0x0000e200ff047b82 */ /* 0x000e220000000800 */
[----:B------:R-:W-:Y:S01]  /*00a0*/  BSSY.RECONVERGENT B0, `(.L_x_33) ;  /* 0x0000011000007945 */ /* 0x000fe20003800200 */
[----:B------:R-:W-:Y:S01]  /*00b0*/  IMAD.MOV.U32 R2, RZ, RZ, 0x2 ;  /* 0x00000002ff027424 */ /* 0x000fe200078e00ff */
[----:B------:R-:W1:Y:S01]  /*00c0*/  LDCU UR5, c[0x0][0x38c] ;  /* 0x00007180ff0577ac */ /* 0x000e620008000800 */
[----:B------:R-:W-:-:S07]  /*00d0*/  IMAD.MOV.U32 R11, RZ, RZ, RZ ;  /* 0x000000ffff0b7224 */ /* 0x000fce00078e00ff */
.L_x_35:
[----:B------:R-:W-:-:S04]  /*00e0*/  IADD3 R3, PT, PT, R2, -0x1, RZ ;  /* 0xffffffff02037810 */ /* 0x000fc80007ffe0ff */
[----:B------:R-:W-:-:S06]  /*00f0*/  LOP3.LUT R3, R2, R3, RZ, 0xc, !PT ;  /* 0x0000000302037212 */ /* 0x000fcc00078e0cff */
[----:B------:R-:W0:Y:S02]  /*0100*/  POPC R3, R3 ;  /* 0x0000000300037309 */ /* 0x000e240000000000 */
[----:B0-----:R-:W-:-:S04]  /*0110*/  SHF.R.U32.HI R5, RZ, R3, R4 ;  /* 0x00000003ff057219 */ /* 0x001fc80000011604 */
[----:B------:R-:W-:-:S13]  /*0120*/  ISETP.GE.U32.AND P0, PT, R0, R5, PT ;  /* 0x000000050000720c */ /* 0x000fda0003f06070 */
[----:B------:R-:W-:Y:S05]  /*0130*/  @!P0 BRA `(.L_x_34) ;  /* 0x00000000001c8947 */ /* 0x000fea0003800000 */
[----:B------:R-:W-:Y:S01]  /*0140*/  IMAD.IADD R0, R0, 0x1, -R5 ;  /* 0x0000000100007824 */ /* 0x000fe200078e0a05 */
[----:B------:R-:W-:Y:S01]  /*0150*/  IADD3 R11, PT, PT, R5, R11, RZ ;  /* 0x0000000b050b7210 */ /* 0x000fe20007ffe0ff */
[----:B------:R-:W-:-:S03]  /*0160*/  IMAD.SHL.U32 R2, R2, 0x2, RZ ;  /* 0x0000000202027824 */ /* 0x000fc600078e00ff */
[----:B------:R-:W-:Y:S02]  /*0170*/  ISETP.GT.AND P0, PT, R0, -0x1, PT ;  /* 0xffffffff0000780c */ /* 0x000fe40003f04270 */
[----:B------:R-:W-:-:S13]  /*0180*/  ISETP.LE.AND P1, PT, R2, R4, PT ;  /* 0x000000040200720c */ /* 0x000fda0003f23270 */
[----:B------:R-:W-:Y:S05]  /*0190*/  @P0 BRA P1, `(.L_x_35) ;  /* 0xfffffffc00d00947 */ /* 0x000fea000083ffff */
[----:B-1----:R-:W-:Y:S05]  /*01a0*/  EXIT ;  /* 0x000000000000794d */ /* 0x002fea0003800000 */
.L_x_34:
[----:B-1----:R-:W-:Y:S05]  /*01b0*/  BSYNC.RECONVERGENT B0 ;  /* 0x0000000000007941 */ /* 0x002fea0003800200 */
.L_x_33:
[-C--:B------:R-:W-:Y:S01]  /*01c0*/  IABS R7, R2.reuse ;  /* 0x0000000200077213 */ /* 0x080fe20000000000 */
[----:B------:R-:W0:Y:S01]  /*01d0*/  LDC R15, c[0x0][0x38c] ;  /* 0x0000e300ff0f7b82 */ /* 0x000e220000000800 */
[----:B------:R-:W-:Y:S01]  /*01e0*/  IABS R10, R2 ;  /* 0x00000002000a7213 */ /* 0x000fe20000000000 */
[----:B------:R-:W-:Y:S01]  /*01f0*/  BSSY.RECONVERGENT B0, `(.L_x_36) ;  /* 0x0000069000007945 */ /* 0x000fe20003800200 */
[----:B------:R-:W1:Y:S01]  /*0200*/  I2F.RP R6, R7 ;  /* 0x0000000700067306 */ /* 0x000e620000209400 */
[----:B------:R-:W-:Y:S02]  /*0210*/  IMAD.MOV.U32 R19, RZ, RZ, 0x1 ;  /* 0x00000001ff137424 */ /* 0x000fe400078e00ff */
[----:B------:R-:W-:Y:S02]  /*0220*/  IMAD.MOV R10, RZ, RZ, -R10 ;  /* 0x000000ffff0a7224 */ /* 0x000fe400078e0a0a */
[----:B------:R-:W2:Y:S03]  /*0230*/  LDC R13, c[0x0][0x38c] ;  /* 0x0000e300ff0d7b82 */ /* 0x000ea60000000800 */
[----:B-1----:R-:W1:Y:S01]  /*0240*/  MUFU.RCP R6, R6 ;  /* 0x0000000600067308 */ /* 0x002e620000001000 */
[----:B0-----:R-:W-:Y:S01]  /*0250*/  IADD3 R3, PT, PT, R15, -0x1, RZ ;  /* 0xffffffff0f037810 */ /* 0x001fe20007ffe0ff */
[----:B-1----:R-:W-:-:S03]  /*0260*/  VIADD R4, R6, 0xffffffe ;  /* 0x0ffffffe06047836 */ /* 0x002fc60000000000 */
[----:B------:R-:W-:Y:S02]  /*0270*/  IABS R6, R3 ;  /* 0x0000000300067213 */ /* 0x000fe40000000000 */
[----:B------:R-:W-:Y:S01]  /*0280*/  LOP3.LUT R3, R3, R2, RZ, 0x3c, !PT ;  /* 0x0000000203037212 */ /* 0x000fe200078e3cff */
[----:B------:R0:W1:Y:S03]  /*0290*/  F2I.FTZ.U32.TRUNC.NTZ R5, R4 ;  /* 0x0000000400057305 */ /* 0x000066000021f000 */
[----:B------:R-:W-:Y:S01]  /*02a0*/  ISETP.GE.AND P2, PT, R3, RZ, PT ;  /* 0x000000ff0300720c */ /* 0x000fe20003f46270 */
[----:B0-----:R-:W-:Y:S02]  /*02b0*/  IMAD.MOV.U32 R4, RZ, RZ, RZ ;  /* 0x000000ffff047224 */ /* 0x001fe400078e00ff */
[----:B-1----:R-:W-:-:S04]  /*02c0*/  IMAD.MOV R8, RZ, RZ, -R5 ;  /* 0x000000ffff087224 */ /* 0x002fc800078e0a05 */
[----:B------:R-:W-:-:S04]  /*02d0*/  IMAD R9, R8, R7, RZ ;  /* 0x0000000708097224 */ /* 0x000fc800078e02ff */
[----:B------:R-:W-:Y:S01]  /*02e0*/  IMAD.HI.U32 R5, R5, R9, R4 ;  /* 0x0000000905057227 */ /* 0x000fe200078e0004 */
[----:B------:R-:W-:-:S05]  /*02f0*/  MOV R4, R10 ;  /* 0x0000000a00047202 */ /* 0x000fca0000000f00 */
[----:B------:R-:W-:-:S04]  /*0300*/  IMAD.HI.U32 R5, R5, R6, RZ ;  /* 0x0000000605057227 */ /* 0x000fc800078e00ff */
[----:B------:R-:W-:-:S05]  /*0310*/  IMAD R4, R5, R4, R6 ;  /* 0x0000000405047224 */ /* 0x000fca00078e0206 */
[----:B------:R-:W-:-:S13]  /*0320*/  ISETP.GT.U32.AND P1, PT, R7, R4, PT ;  /* 0x000000040700720c */ /* 0x000fda0003f24070 */
[----:B------:R-:W-:Y:S02]  /*0330*/  @!P1 IMAD.IADD R4, R4, 0x1, -R7 ;  /* 0x0000000104049824 */ /* 0x000fe400078e0a07 */
[----:B------:R-:W-:Y:S01]  /*0340*/  @!P1 VIADD R5, R5, 0x1 ;  /* 0x0000000105059836 */ /* 0x000fe20000000000 */
[----:B------:R-:W-:Y:S02]  /*0350*/  ISETP.NE.AND P1, PT, R2, RZ, PT ;  /* 0x000000ff0200720c */ /* 0x000fe40003f25270 */
[----:B------:R-:W-:-:S13]  /*0360*/  ISETP.GE.U32.AND P0, PT, R4, R7, PT ;  /* 0x000000070400720c */ /* 0x000fda0003f06070 */
[----:B------:R-:W-:-:S05]  /*0370*/  @P0 IADD3 R5, PT, PT, R5, 0x1, RZ ;  /* 0x0000000105050810 */ /* 0x000fca0007ffe0ff */
[----:B------:R-:W-:Y:S01]  /*0380*/  @!P2 IMAD.MOV R5, RZ, RZ, -R5 ;  /* 0x000000ffff05a224 */ /* 0x000fe200078e0a05 */
[----:B------:R-:W-:-:S04]  /*0390*/  @!P1 LOP3.LUT R5, RZ, R2, RZ, 0x33, !PT ;  /* 0x00000002ff059212 */ /* 0x000fc800078e33ff */
[----:B------:R-:W-:-:S13]  /*03a0*/  ISETP.GE.AND P0, PT, R5, 0x1, PT ;  /* 0x000000010500780c */ /* 0x000fda0003f06270 */
[----:B--2---:R-:W-:Y:S05]  /*03b0*/  @!P0 BRA `(.L_x_37) ;  /* 0x0000000400308947 */ /* 0x004fea0003800000 */
[----:B------:R-:W-:Y:S01]  /*03c0*/  MOV R2, R5 ;  /* 0x0000000500027202 */ /* 0x000fe20000000f00 */
[----:B------:R-:W-:Y:S01]  /*03d0*/  HFMA2 R5, -RZ, RZ, 0, 0 ;  /* 0x00000000ff057431 */ /* 0x000fe200000001ff */
[----:B------:R-:W-:Y:S01]  /*03e0*/  BSSY.RECONVERGENT B1, `(.L_x_38) ;  /* 0x0000048000017945 */ /* 0x000fe20003800200 */
[----:B------:R-:W-:Y:S01]  /*03f0*/  SHF.R.S32.HI R15, RZ, 0x1f, R15 ;  /* 0x0000001fff0f7819 */ /* 0x000fe2000001140f */
[----:B------:R-:W-:Y:S02]  /*0400*/  IMAD.MOV.U32 R3, RZ, RZ, 0x3 ;  /* 0x00000003ff037424 */ /* 0x000fe400078e00ff */
[----:B------:R-:W-:-:S07]  /*0410*/  IMAD.MOV.U32 R4, RZ, RZ, 0x1 ;  /* 0x00000001ff047424 */ /* 0x000fce00078e00ff */
.L_x_45:
[----:B------:R-:W-:Y:S01]  /*0420*/  LOP3.LUT R6, R2, 0x1, RZ, 0xc0, !PT ;  /* 0x0000000102067812 */ /* 0x000fe200078ec0ff */
[----:B------:R-:W-:Y:S03]  /*0430*/  BSSY.RECONVERGENT B2, `(.L_x_39) ;  /* 0x0000024000027945 */ /* 0x000fe60003800200 */
[----:B------:R-:W-:-:S13]  /*0440*/  ISETP.NE.U32.AND P0, PT, R6, 0x1, PT ;  /* 0x000000010600780c */ /* 0x000fda0003f05070 */
[----:B------:R-:W-:Y:S05]  /*0450*/  @P0 BRA `(.L_x_40) ;  /* 0x0000000000840947 */ /* 0x000fea0003800000 */
[----:B------:R-:W-:Y:S01]  /*0460*/  SHF.R.S32.HI R9, RZ, 0x1f, R3 ;  /* 0x0000001fff097819 */ /* 0x000fe20000011403 */
        /* <DEDUP_REMOVED lines=18> */
[----:B------:R-:W-:Y:S01]  /*0590*/  IMAD R6, R5, UR5, R6 ;  /* 0x0000000505067c24 */ /* 0x000fe2000f8e0206 */
[----:B------:R-:W-:-:S04]  /*05a0*/  MOV R5, RZ ;  /* 0x000000ff00057202 */ /* 0x000fc80000000f00 */
[----:B------:R-:W-:-:S13]  /*05b0*/  ISETP.GE.U32.AND P0, PT, R6, UR5, PT ;  /* 0x0000000506007c0c */ /* 0x000fda000bf06070 */
[----:B------:R-:W-:-:S04]  /*05c0*/  @P0 IADD3 R6, PT, PT, R6, -UR5, RZ ;  /* 0x8000000506060c10 */ /* 0x000fc8000fffe0ff */
[----:B------:R-:W-:-:S13]  /*05d0*/  ISETP.GE.U32.AND P0, PT, R6, UR5, PT ;  /* 0x0000000506007c0c */ /* 0x000fda000bf06070 */
[----:B------:R-:W-:Y:S01]  /*05e0*/  @P0 VIADD R6, R6, -UR5 ;  /* 0x8000000506060c36 */ /* 0x000fe20008000000 */
[----:B------:R-:W-:-:S05]  /*05f0*/  @!P1 LOP3.LUT R6, RZ, UR5, RZ, 0x33, !PT ;  /* 0x00000005ff069c12 */ /* 0x000fca000f8e33ff */
[----:B------:R-:W-:Y:S01]  /*0600*/  IMAD.MOV.U32 R4, RZ, RZ, R6 ;  /* 0x000000ffff047224 */ /* 0x000fe200078e0006 */
[----:B------:R-:W-:Y:S06]  /*0610*/  BRA `(.L_x_40) ;  /* 0x0000000000147947 */ /* 0x000fec0003800000 */
.L_x_41:
[----:B------:R-:W-:Y:S01]  /*0620*/  IMAD.MOV.U32 R10, RZ, RZ, R6 ;  /* 0x000000ffff0a7224 */ /* 0x000fe200078e0006 */
[----:B------:R-:W-:-:S07]  /*0630*/  MOV R12, 0x650 ;  /* 0x00000650000c7802 */ /* 0x000fce0000000f00 */
[----:B------:R-:W-:Y:S05]  /*0640*/  CALL.REL.NOINC `($__internal_6_$__cuda_sm20_rem_u64) ;  /* 0x0000000c00247944 */ /* 0x000fea0003c00000 */
[----:B------:R-:W-:Y:S01]  /*0650*/  IMAD.MOV.U32 R4, RZ, RZ, R16 ;  /* 0x000000ffff047224 */ /* 0x000fe200078e0010 */
[----:B------:R-:W-:-:S07]  /*0660*/  MOV R5, R17 ;  /* 0x0000001100057202 */ /* 0x000fce0000000f00 */
.L_x_40:
[----:B------:R-:W-:Y:S05]  /*0670*/  BSYNC.RECONVERGENT B2 ;  /* 0x0000000000027941 */ /* 0x000fea0003800200 */
.L_x_39:
[----:B------:R-:W-:Y:S01]  /*0680*/  IMAD.WIDE R8, R3, R3, RZ ;  /* 0x0000000303087225 */ /* 0x000fe200078e02ff */
        /* <DEDUP_REMOVED lines=17> */
[----:B------:R-:W-:-:S05]  /*07a0*/  @P0 VIADD R8, R8, -UR5 ;  /* 0x8000000508080c36 */ /* 0x000fca0008000000 */
[----:B------:R-:W-:-:S13]  /*07b0*/  ISETP.GE.U32.AND P0, PT, R8, UR5, PT ;  /* 0x0000000508007c0c */ /* 0x000fda000bf06070 */
[----:B------:R-:W-:Y:S02]  /*07c0*/  @P0 IADD3 R8, PT, PT, R8, -UR5, RZ ;  /* 0x8000000508080c10 */ /* 0x000fe4000fffe0ff */
[----:B------:R-:W-:-:S05]  /*07d0*/  @!P1 LOP3.LUT R8, RZ, UR5, RZ, 0x33, !PT ;  /* 0x00000005ff089c12 */ /* 0x000fca000f8e33ff */
[----:B------:R-:W-:Y:S01]  /*07e0*/  IMAD.MOV.U32 R3, RZ, RZ, R8 ;  /* 0x000000ffff037224 */ /* 0x000fe200078e0008 */
[----:B------:R-:W-:Y:S06]  /*07f0*/  BRA `(.L_x_44) ;  /* 0x0000000000087947 */ /* 0x000fec0003800000 */
.L_x_43:
[----:B------:R-:W-:-:S07]  /*0800*/  MOV R10, 0x820 ;  /* 0x00000820000a7802 */ /* 0x000fce0000000f00 */
[----:B------:R-:W-:Y:S05]  /*0810*/  CALL.REL.NOINC `($__internal_5_$__cuda_sm20_rem_s64) ;  /* 0x0000000400887944 */ /* 0x000fea0003c00000 */
.L_x_44:
[----:B------:R-:W-:Y:S05]  /*0820*/  BSYNC.RECONVERGENT B2 ;  /* 0x0000000000027941 */ /* 0x000fea0003800200 */
.L_x_42:
[----:B------:R-:W-:Y:S02]  /*0830*/  ISETP.GT.U32.AND P0, PT, R2, 0x1, PT ;  /* 0x000000010200780c */ /* 0x000fe40003f04070 */
[----:B------:R-:W-:-:S11]  /*0840*/  SHF.R.U32.HI R2, RZ, 0x1, R2 ;  /* 0x00000001ff027819 */ /* 0x000fd60000011602 */
[----:B------:R-:W-:Y:S05]  /*0850*/  @P0 BRA `(.L_x_45) ;  /* 0xfffffff800f00947 */ /* 0x000fea000383ffff */
[----:B------:R-:W-:Y:S05]  /*0860*/  BSYNC.RECONVERGENT B1 ;  /* 0x0000000000017941 */ /* 0x000fea0003800200 */
.L_x_38:
[----:B------:R-:W-:-:S07]  /*0870*/  IMAD.MOV.U32 R19, RZ, RZ, R4 ;  /* 0x000000ffff137224 */ /* 0x000fce00078e0004 */
.L_x_37:
[----:B------:R-:W-:Y:S05]  /*0880*/  BSYNC.RECONVERGENT B0 ;  /* 0x0000000000007941 */ /* 0x000fea0003800200 */
.L_x_36:
[----:B------:R-:W0:Y:S01]  /*0890*/  LDCU UR4, c[0x0][0x390] ;  /* 0x00007200ff0477ac */ /* 0x000e220008000800 */
[----:B------:R-:W1:Y:S01]  /*08a0*/  LDC.64 R2, c[0x0][0x358] ;  /* 0x0000d600ff027b82 */ /* 0x000e620000000a00 */
[----:B------:R-:W-:Y:S01]  /*08b0*/  MOV R7, R19 ;  /* 0x0000001300077202 */ /* 0x000fe20000000f00 */
[----:B0-----:R-:W-:-:S09]  /*08c0*/  UISETP.NE.AND UP0, UPT, UR4, -0x1, UPT ;  /* 0xffffffff0400788c */ /* 0x001fd2000bf05270 */
[----:B------:R-:W-:Y:S05]  /*08d0*/  BRA.U UP0, `(.L_x_46) ;  /* 0x00000005003c7547 */ /* 0x000fea000b800000 */
[----:B------:R-:W0:Y:S01]  /*08e0*/  LDCU UR4, c[0x0][0x38c] ;  /* 0x00007180ff0477ac */ /* 0x000e220008000800 */
[----:B------:R-:W-:Y:S01]  /*08f0*/  IMAD.MOV.U32 R7, RZ, RZ, 0x1 ;  /* 0x00000001ff077424 */ /* 0x000fe200078e00ff */
[----:B0-----:R-:W-:-:S09]  /*0900*/  UISETP.GE.AND UP0, UPT, UR4, 0x3, UPT ;  /* 0x000000030400788c */ /* 0x001fd2000bf06270 */
[----:B------:R-:W-:Y:S05]  /*0910*/  BRA.U !UP0, `(.L_x_46) ;  /* 0x00000005082c7547 */ /* 0x000fea000b800000 */
[----:B------:R-:W-:Y:S01]  /*0920*/  UIADD3 UR4, UPT, UPT, UR4, -0x2, URZ ;  /* 0xfffffffe04047890 */ /* 0x000fe2000fffe0ff */
[----:B------:R-:W-:Y:S02]  /*0930*/  HFMA2 R5, -RZ, RZ, 0, 0 ;  /* 0x00000000ff057431 */ /* 0x000fe400000001ff */
[----:B------:R-:W-:-:S03]  /*0940*/  IMAD.MOV.U32 R4, RZ, RZ, 0x1 ;  /* 0x00000001ff047424 */ /* 0x000fc600078e00ff */
[----:B------:R-:W-:-:S07]  /*0950*/  IMAD.U32 R14, RZ, RZ, UR4 ;  /* 0x00000004ff0e7e24 */ /* 0x000fce000f8e00ff */
.L_x_53:
[----:B------:R-:W-:-:S04]  /*0960*/  LOP3.LUT R6, R14, 0x1, RZ, 0xc0, !PT ;  /* 0x000000010e067812 */ /* 0x000fc800078ec0ff */
[----:B------:R-:W-:-:S13]  /*0970*/  ISETP.NE.U32.AND P0, PT, R6, 0x1, PT ;  /* 0x000000010600780c */ /* 0x000fda0003f05070 */
[----:B------:R-:W-:Y:S05]  /*0980*/  @P0 BRA `(.L_x_47) ;  /* 0x00000000008c0947 */ /* 0x000fea0003800000 */
[----:B------:R-:W-:Y:S01]  /*0990*/  SHF.R.S32.HI R9, RZ, 0x1f, R19 ;  /* 0x0000001fff097819 */ /* 0x000fe20000011413 */
[-C--:B------:R-:W-:Y:S01]  /*09a0*/  IMAD R5, R5, R19.reuse, RZ ;  /* 0x0000001305057224 */ /* 0x080fe200078e02ff */
[----:B------:R-:W-:Y:S01]  /*09b0*/  BSSY.RECONVERGENT B0, `(.L_x_47) ;  /* 0x0000020000007945 */ /* 0x000fe20003800200 */
[----:B------:R-:W-:-:S04]  /*09c0*/  IMAD.WIDE.U32 R6, R4, R19, RZ ;  /* 0x0000001304067225 */ /* 0x000fc800078e00ff */
[----:B------:R-:W-:-:S04]  /*09d0*/  IMAD R5, R4, R9, R5 ;  /* 0x0000000904057224 */ /* 0x000fc800078e0205 */
[----:B------:R-:W-:-:S05]  /*09e0*/  IMAD.IADD R17, R7, 0x1, R5 ;  /* 0x0000000107117824 */ /* 0x000fca00078e0205 */
[----:B------:R-:W-:-:S13]  /*09f0*/  ISETP.NE.U32.AND P0, PT, R17, RZ, PT ;  /* 0x000000ff1100720c */ /* 0x000fda0003f05070 */
[----:B------:R-:W-:Y:S05]  /*0a00*/  @P0 BRA `(.L_x_48) ;  /* 0x0000000000500947 */ /* 0x000fea0003800000 */
[----:B------:R-:W0:Y:S01]  /*0a10*/  LDCU UR4, c[0x0][0x38c] ;  /* 0x00007180ff0477ac */ /* 0x000e220008000800 */
[----:B------:R-:W-:Y:S01]  /*0a20*/  IMAD.MOV.U32 R4, RZ, RZ, RZ ;  /* 0x000000ffff047224 */ /* 0x000fe200078e00ff */
[----:B0-----:R-:W0:Y:S01]  /*0a30*/  I2F.U32.RP R7, UR4 ;  /* 0x0000000400077d06 */ /* 0x001e220008209000 */
[----:B------:R-:W-:-:S07]  /*0a40*/  ISETP.NE.U32.AND P1, PT, RZ, UR4, PT ;  /* 0x00000004ff007c0c */ /* 0x000fce000bf25070 */
[----:B0-----:R-:W0:Y:S02]  /*0a50*/  MUFU.RCP R7, R7 ;  /* 0x0000000700077308 */ /* 0x001e240000001000 */
[----:B0-----:R-:W-:-:S06]  /*0a60*/  IADD3 R8, PT, PT, R7, 0xffffffe, RZ ;  /* 0x0ffffffe07087810 */ /* 0x001fcc0007ffe0ff */
[----:B------:R-:W0:Y:S02]  /*0a70*/  F2I.FTZ.U32.TRUNC.NTZ R5, R8 ;  /* 0x0000000800057305 */ /* 0x000e24000021f000 */
[----:B0-----:R-:W-:-:S04]  /*0a80*/  IMAD.MOV R9, RZ, RZ, -R5 ;  /* 0x000000ffff097224 */ /* 0x001fc800078e0a05 */
[----:B------:R-:W-:-:S04]  /*0a90*/  IMAD R9, R9, UR4, RZ ;  /* 0x0000000409097c24 */ /* 0x000fc8000f8e02ff */
[----:B------:R-:W-:-:S06]  /*0aa0*/  IMAD.HI.U32 R9, R5, R9, R4 ;  /* 0x0000000905097227 */ /* 0x000fcc00078e0004 */
[----:B------:R-:W-:-:S05]  /*0ab0*/  IMAD.HI.U32 R4, R9, R6, RZ ;  /* 0x0000000609047227 */ /* 0x000fca00078e00ff */
[----:B------:R-:W-:-:S05]  /*0ac0*/  IADD3 R5, PT, PT, -R4, RZ, RZ ;  /* 0x000000ff04057210 */ /* 0x000fca0007ffe1ff */
[----:B------:R-:W-:Y:S01]  /*0ad0*/  IMAD R4, R5, UR4, R6 ;  /* 0x0000000405047c24 */ /* 0x000fe2000f8e0206 */
[----:B------:R-:W-:-:S04]  /*0ae0*/  MOV R5, RZ ;  /* 0x000000ff00057202 */ /* 0x000fc80000000f00 */
[----:B------:R-:W-:-:S13]  /*0af0*/  ISETP.GE.U32.AND P0, PT, R4, UR4, PT ;  /* 0x0000000404007c0c */ /* 0x000fda000bf06070 */
[----:B------:R-:W-:-:S05]  /*0b00*/  @P0 VIADD R4, R4, -UR4 ;  /* 0x8000000404040c36 */ /* 0x000fca0008000000 */
[----:B------:R-:W-:-:S13]  /*0b10*/  ISETP.GE.U32.AND P0, PT, R4, UR4, PT ;  /* 0x0000000404007c0c */ /* 0x000fda000bf06070 */
[----:B------:R-:W-:Y:S01]  /*0b20*/  @P0 VIADD R4, R4, -UR4 ;  /* 0x8000000404040c36 */ /* 0x000fe20008000000 */
[----:B------:R-:W-:Y:S01]  /*0b30*/  @!P1 LOP3.LUT R4, RZ, UR4, RZ, 0x33, !PT ;  /* 0x00000004ff049c12 */ /* 0x000fe2000f8e33ff */
[----:B------:R-:W-:Y:S06]  /*0b40*/  BRA `(.L_x_49) ;  /* 0x0000000000187947 */ /* 0x000fec0003800000 */
.L_x_48:
[----:B------:R-:W-:Y:S01]  /*0b50*/  IMAD.MOV.U32 R10, RZ, RZ, R6 ;  /* 0x000000ffff0a7224 */ /* 0x000fe200078e0006 */
[----:B------:R-:W-:Y:S01]  /*0b60*/  MOV R12, 0xb90 ;  /* 0x00000b90000c7802 */ /* 0x000fe20000000f00 */
[----:B------:R-:W-:-:S07]  /*0b70*/  IMAD.MOV.U32 R15, RZ, RZ, RZ ;  /* 0x000000ffff0f7224 */ /* 0x000fce00078e00ff */
[----:B-1----:R-:W-:Y:S05]  /*0b80*/  CALL.REL.NOINC `($__internal_6_$__cuda_sm20_rem_u64) ;  /* 0x0000000400d47944 */ /* 0x002fea0003c00000 */
[----:B------:R-:W-:Y:S01]  /*0b90*/  MOV R4, R16 ;  /* 0x0000001000047202 */ /* 0x000fe20000000f00 */
[----:B------:R-:W-:-:S07]  /*0ba0*/  IMAD.MOV.U32 R5, RZ, RZ, R17 ;  /* 0x000000ffff057224 */ /* 0x000fce00078e0011 */
.L_x_49:
[----:B------:R-:W-:Y:S05]  /*0bb0*/  BSYNC.RECONVERGENT B0 ;  /* 0x0000000000007941 */ /* 0x000fea0003800200 */
.L_x_47:
[----:B------:R-:W-:Y:S01]  /*0bc0*/  IMAD.WIDE R16, R19, R19, RZ ;  /* 0x0000001313107225 */ /* 0x000fe200078e02ff */
[----:B------:R-:W-:Y:S04]  /*0bd0*/  BSSY.RECONVERGENT B0, `(.L_x_50) ;  /* 0x000001a000007945 */ /* 0x000fe80003800200 */
[----:B------:R-:W-:-:S13]  /*0be0*/  LOP3.LUT P0, RZ, R17, 0x7fffffff, RZ, 0xc0, !PT ;  /* 0x7fffffff11ff7812 */ /* 0x000fda000780c0ff */
[----:B------:R-:W-:Y:S05]  /*0bf0*/  @P0 BRA `(.L_x_51) ;  /* 0x00000000004c0947 */ /* 0x000fea0003800000 */
[----:B------:R-:W0:Y:S01]  /*0c00*/  LDCU UR4, c[0x0][0x38c] ;  /* 0x00007180ff0477ac */ /* 0x000e220008000800 */
[----:B------:R-:W-:Y:S01]  /*0c10*/  IMAD.MOV.U32 R6, RZ, RZ, RZ ;  /* 0x000000ffff067224 */ /* 0x000fe200078e00ff */
[----:B0-----:R-:W0:Y:S01]  /*0c20*/  I2F.U32.RP R8, UR4 ;  /* 0x0000000400087d06 */ /* 0x001e220008209000 */
[----:B------:R-:W-:-:S07]  /*0c30*/  ISETP.NE.U32.AND P1, PT, RZ, UR4, PT ;  /* 0x00000004ff007c0c */ /* 0x000fce000bf25070 */
[----:B0-----:R-:W0:Y:S02]  /*0c40*/  MUFU.RCP R8, R8 ;  /* 0x0000000800087308 */ /* 0x001e240000001000 */
[----:B0-----:R-:W-:-:S06]  /*0c50*/  VIADD R9, R8, 0xffffffe ;  /* 0x0ffffffe08097836 */ /* 0x001fcc0000000000 */
[----:B------:R-:W0:Y:S02]  /*0c60*/  F2I.FTZ.U32.TRUNC.NTZ R7, R9 ;  /* 0x0000000900077305 */ /* 0x000e24000021f000 */
[----:B0-----:R-:W-:-:S05]  /*0c70*/  IADD3 R15, PT, PT, RZ, -R7, RZ ;  /* 0x80000007ff0f7210 */ /* 0x001fca0007ffe0ff */
        /* <DEDUP_REMOVED lines=9> */
[----:B------:R-:W-:Y:S01]  /*0d10*/  @!P1 LOP3.LUT R16, RZ, UR4, RZ, 0x33, !PT ;  /* 0x00000004ff109c12 */ /* 0x000fe2000f8e33ff */
[----:B------:R-:W-:Y:S06]  /*0d20*/  BRA `(.L_x_52) ;  /* 0x0000000000107947 */ /* 0x000fec0003800000 */
.L_x_51:
[----:B------:R-:W-:Y:S02]  /*0d30*/  HFMA2 R15, -RZ, RZ, 0, 0 ;  /* 0x00000000ff0f7431 */ /* 0x000fe400000001ff */
[----:B------:R-:W-:Y:S01]  /*0d40*/  IMAD.MOV.U32 R10, RZ, RZ, R16 ;  /* 0x000000ffff0a7224 */ /* 0x000fe200078e0010 */
[----:B------:R-:W-:-:S07]  /*0d50*/  MOV R12, 0xd70 ;  /* 0x00000d70000c7802 */ /* 0x000fce0000000f00 */
[----:B-1----:R-:W-:Y:S05]  /*0d60*/  CALL.REL.NOINC `($__internal_6_$__cuda_sm20_rem_u64) ;  /* 0x00000004005c7944 */ /* 0x002fea0003c00000 */
.L_x_52:
[----:B------:R-:W-:Y:S05]  /*0d70*/  BSYNC.RECONVERGENT B0 ;  /* 0x0000000000007941 */ /* 0x000fea0003800200 */
.L_x_50:
[----:B------:R-:W-:Y:S01]  /*0d80*/  ISETP.GT.U32.AND P0, PT, R14, 0x1, PT ;  /* 0x000000010e00780c */ /* 0x000fe20003f04070 */
[----:B------:R-:W-:Y:S01]  /*0d90*/  IMAD.MOV.U32 R19, RZ, RZ, R16 ;  /* 0x000000ffff137224 */ /* 0x000fe200078e0010 */
[----:B------:R-:W-:-:S11]  /*0da0*/  SHF.R.U32.HI R14, RZ, 0x1, R14 ;  /* 0x00000001ff0e7819 */ /* 0x000fd6000001160e */
[----:B------:R-:W-:Y:S05]  /*0db0*/  @P0 BRA `(.L_x_53) ;  /* 0xfffffff800e80947 */ /* 0x000fea000383ffff */
[----:B------:R-:W-:-:S07]  /*0dc0*/  IMAD.MOV.U32 R7, RZ, RZ, R4 ;  /* 0x000000ffff077224 */ /* 0x000fce00078e0004 */
.L_x_46:
[----:B------:R-:W0:Y:S01]  /*0dd0*/  LDC.64 R4, c[0x0][0x380] ;  /* 0x0000e000ff047b82 */ /* 0x000e220000000a00 */
[----:B-1----:R-:W-:Y:S02]  /*0de0*/  R2UR UR6, R2 ;  /* 0x00000000020672ca */ /* 0x002fe400000e0000 */
[----:B------:R-:W-:Y:S02]  /*0df0*/  R2UR UR7, R3 ;  /* 0x00000000030772ca */ /* 0x000fe400000e0000 */
[----:B------:R-:W-:-:S05]  /*0e00*/  IADD3 R3, PT, PT, R11, R0, RZ ;  /* 0x000000000b037210 */ /* 0x000fca0007ffe0ff */
[----:B0-----:R-:W-:-:S06]  /*0e10*/  IMAD.WIDE R2, R3, 0x4, R4 ;  /* 0x0000000403027825 */ /* 0x001fcc00078e0204 */
[----:B------:R-:W-:Y:S01]  /*0e20*/  STG.E desc[UR6][R2.64], R7 ;  /* 0x0000000702007986 */ /* 0x000fe2000c101906 */
[----:B------:R-:W-:Y:S05]  /*0e30*/  EXIT ;  /* 0x000000000000794d */ /* 0x000fea0003800000 */
        .weak           $__internal_5_$__cuda_sm20_rem_s64
        .type           $__internal_5_$__cuda_sm20_rem_s64,@function
        .size           $__internal_5_$__cuda_sm20_rem_s64,($__internal_6_$__cuda_sm20_rem_u64 - $__internal_5_$__cuda_sm20_rem_s64)
$__internal_5_$__cuda_sm20_rem_s64:
[----:B------:R-:W0:Y:S01]  /*0e40*/  LDC R3, c[0x0][0x38c] ;  /* 0x0000e300ff037b82 */ /* 0x000e220000000800 */
[----:B------:R-:W-:Y:S02]  /*0e50*/  ISETP.GE.AND P0, PT, R15, RZ, PT ;  /* 0x000000ff0f00720c */ /* 0x000fe40003f06270 */
[----:B0-----:R-:W-:-:S04]  /*0e60*/  IADD3 R6, P1, PT, RZ, -R3, RZ ;  /* 0x80000003ff067210 */ /* 0x001fc80007f3e0ff */
[----:B------:R-:W-:Y:S01]  /*0e70*/  SEL R6, R6, R3, !P0 ;  /* 0x0000000306067207 */ /* 0x000fe20004000000 */
[----:B------:R-:W-:-:S05]  /*0e80*/  IMAD.X R12, RZ, RZ, ~R15, P1 ;  /* 0x000000ffff0c7224 */ /* 0x000fca00008e0e0f */
        /* <DEDUP_REMOVED lines=22> */
[----:B------:R-:W-:Y:S01]  /*0ff0*/  IADD3 R17, P4, PT, RZ, -R8, RZ ;  /* 0x80000008ff117210 */ /* 0x000fe20007f9e0ff */
[----:B------:R-:W-:Y:S01]  /*1000*/  IMAD R12, R21, R6, R12 ;  /* 0x00000006150c7224 */ /* 0x000fe200078e020c */
[----:B------:R-:W-:Y:S01]  /*1010*/  ISETP.GE.AND P1, PT, R9, RZ, PT ;  /* 0x000000ff0900720c */ /* 0x000fe20003f26270 */
[----:B------:R-:W-:-:S03]  /*1020*/  IMAD.HI.U32 R18, R19, R23, RZ ;  /* 0x0000001713127227 */ /* 0x000fc600078e00ff */
[----:B------:R-:W-:Y:S02]  /*1030*/  IADD3.X R14, PT, PT, RZ, ~R12, RZ, P0, !PT ;  /* 0x8000000cff0e7210 */ /* 0x000fe400007fe4ff */
[----:B------:R-:W-:-:S03]  /*1040*/  SEL R17, R17, R8, !P1 ;  /* 0x0000000811117207 */ /* 0x000fc60004800000 */
[----:B------:R-:W-:-:S04]  /*1050*/  IMAD.WIDE.U32 R18, P0, R19, R14, R18 ;  /* 0x0000000e13127225 */ /* 0x000fc80007800012 */
[----:B------:R-:W-:-:S04]  /*1060*/  IMAD.HI.U32 R12, P2, R21, R23, R18 ;  /* 0x00000017150c7227 */ /* 0x000fc80007840012 */
[CC--:B------:R-:W-:Y:S02]  /*1070*/  IMAD R19, R21.reuse, R14.reuse, RZ ;  /* 0x0000000e15137224 */ /* 0x0c0fe400078e02ff */
[----:B------:R-:W-:-:S03]  /*1080*/  IMAD.HI.U32 R14, R21, R14, RZ ;  /* 0x0000000e150e7227 */ /* 0x000fc600078e00ff */
[----:B------:R-:W-:Y:S01]  /*1090*/  IADD3 R12, P3, PT, R19, R12, RZ ;  /* 0x0000000c130c7210 */ /* 0x000fe20007f7e0ff */
[----:B------:R-:W-:Y:S02]  /*10a0*/  IMAD.X R19, RZ, RZ, ~R9, P4 ;  /* 0x000000ffff137224 */ /* 0x000fe400020e0e09 */
[----:B------:R-:W-:Y:S02]  /*10b0*/  IMAD.X R21, R14, 0x1, R21, P0 ;  /* 0x000000010e157824 */ /* 0x000fe400000e0615 */
[C---:B------:R-:W-:Y:S01]  /*10c0*/  IMAD.HI.U32 R8, R12.reuse, R17, RZ ;  /* 0x000000110c087227 */ /* 0x040fe200078e00ff */
[----:B------:R-:W-:Y:S02]  /*10d0*/  SEL R19, R19, R9, !P1 ;  /* 0x0000000913137207 */ /* 0x000fe40004800000 */
[----:B------:R-:W-:Y:S02]  /*10e0*/  MOV R9, RZ ;  /* 0x000000ff00097202 */ /* 0x000fe40000000f00 */
[----:B------:R-:W-:Y:S01]  /*10f0*/  IADD3.X R14, PT, PT, RZ, RZ, R21, P3, P2 ;  /* 0x000000ffff0e7210 */ /* 0x000fe20001fe4415 */
[----:B------:R-:W-:-:S04]  /*1100*/  IMAD.WIDE.U32 R8, R12, R19, R8 ;  /* 0x000000130c087225 */ /* 0x000fc800078e0008 */
[C---:B------:R-:W-:Y:S02]  /*1110*/  IMAD R21, R14.reuse, R19, RZ ;  /* 0x000000130e157224 */ /* 0x040fe400078e02ff */
[----:B------:R-:W-:-:S04]  /*1120*/  IMAD.HI.U32 R8, P0, R14, R17, R8 ;  /* 0x000000110e087227 */ /* 0x000fc80007800008 */
[----:B------:R-:W-:Y:S01]  /*1130*/  IMAD.HI.U32 R12, R14, R19, RZ ;  /* 0x000000130e0c7227 */ /* 0x000fe200078e00ff */
[----:B------:R-:W-:-:S03]  /*1140*/  IADD3 R21, P2, PT, R21, R8, RZ ;  /* 0x0000000815157210 */ /* 0x000fc60007f5e0ff */
[----:B------:R-:W-:Y:S02]  /*1150*/  IMAD.X R12, RZ, RZ, R12, P0 ;  /* 0x000000ffff0c7224 */ /* 0x000fe400000e060c */
[----:B------:R-:W-:-:S03]  /*1160*/  IMAD.WIDE.U32 R8, R21, R6, RZ ;  /* 0x0000000615087225 */ /* 0x000fc600078e00ff */
[----:B------:R-:W-:Y:S01]  /*1170*/  IADD3.X R23, PT, PT, RZ, R12, RZ, P2, !PT ;  /* 0x0000000cff177210 */ /* 0x000fe200017fe4ff */
[----:B------:R-:W-:Y:S01]  /*1180*/  IMAD R21, R21, R7, R9 ;  /* 0x0000000715157224 */ /* 0x000fe200078e0209 */
[----:B------:R-:W-:-:S03]  /*1190*/  IADD3 R25, P2, PT, -R8, R17, RZ ;  /* 0x0000001108197210 */ /* 0x000fc60007f5e1ff */
[-C--:B------:R-:W-:Y:S01]  /*11a0*/  IMAD R8, R23, R6.reuse, R21 ;  /* 0x0000000617087224 */ /* 0x080fe200078e0215 */
[----:B------:R-:W-:-:S03]  /*11b0*/  ISETP.GE.U32.AND P0, PT, R25, R6, PT ;  /* 0x000000061900720c */ /* 0x000fc60003f06070 */
[----:B------:R-:W-:Y:S01]  /*11c0*/  IMAD.X R19, R19, 0x1, ~R8, P2 ;  /* 0x0000000113137824 */ /* 0x000fe200010e0e08 */
[----:B------:R-:W-:-:S04]  /*11d0*/  IADD3 R9, P2, PT, R25, -R6, RZ ;  /* 0x8000000619097210 */ /* 0x000fc80007f5e0ff */
[CC--:B------:R-:W-:Y:S02]  /*11e0*/  ISETP.GE.U32.AND.EX P0, PT, R19.reuse, R7.reuse, PT, P0 ;  /* 0x000000071300720c */ /* 0x0c0fe40003f06100 */
[----:B------:R-:W-:Y:S02]  /*11f0*/  IADD3.X R17, PT, PT, R19, ~R7, RZ, P2, !PT ;  /* 0x8000000713117210 */ /* 0x000fe400017fe4ff */
[----:B------:R-:W-:Y:S02]  /*1200*/  SEL R9, R9, R25, P0 ;  /* 0x0000001909097207 */ /* 0x000fe40000000000 */
[----:B------:R-:W-:Y:S02]  /*1210*/  SEL R17, R17, R19, P0 ;  /* 0x0000001311117207 */ /* 0x000fe40000000000 */
[C---:B------:R-:W-:Y:S01]  /*1220*/  ISETP.GE.U32.AND P0, PT, R9.reuse, R6, PT ;  /* 0x000000060900720c */ /* 0x040fe20003f06070 */
[----:B------:R-:W-:-:S03]  /*1230*/  IMAD.IADD R6, R9, 0x1, -R6 ;  /* 0x0000000109067824 */ /* 0x000fc600078e0a06 */
[----:B------:R-:W-:Y:S01]  /*1240*/  ISETP.GE.U32.AND.EX P0, PT, R17, R7, PT, P0 ;  /* 0x000000071100720c */ /* 0x000fe20003f06100 */
[----:B------:R-:W-:-:S03]  /*1250*/  HFMA2 R7, -RZ, RZ, 0, 0 ;  /* 0x00000000ff077431 */ /* 0x000fc600000001ff */
[----:B------:R-:W-:Y:S02]  /*1260*/  SEL R6, R6, R9, P0 ;  /* 0x0000000906067207 */ /* 0x000fe40000000000 */
[----:B------:R-:W-:Y:S02]  /*1270*/  ISETP.NE.U32.AND P0, PT, R3, RZ, PT ;  /* 0x000000ff0300720c */ /* 0x000fe40003f05070 */
[-C--:B------:R-:W-:Y:S02]  /*1280*/  IADD3 R3, PT, PT, RZ, -R6.reuse, RZ ;  /* 0x80000006ff037210 */ /* 0x080fe40007ffe0ff */
[----:B------:R-:W-:Y:S02]  /*1290*/  ISETP.NE.AND.EX P0, PT, R15, RZ, PT, P0 ;  /* 0x000000ff0f00720c */ /* 0x000fe40003f05300 */
[----:B------:R-:W-:Y:S01]  /*12a0*/  SEL R3, R3, R6, !P1 ;  /* 0x0000000603037207 */ /* 0x000fe20004800000 */
[----:B------:R-:W-:-:S03]  /*12b0*/  IMAD.MOV.U32 R6, RZ, RZ, R10 ;  /* 0x000000ffff067224 */ /* 0x000fc600078e000a */
[----:B------:R-:W-:Y:S01]  /*12c0*/  SEL R3, R3, 0xffffffff, P0 ;  /* 0xffffffff03037807 */ /* 0x000fe20000000000 */
[----:B------:R-:W-:Y:S06]  /*12d0*/  RET.REL.NODEC R6 `(_Z26precompute_twiddle_factorsPiiii) ;  /* 0xffffffec06487950 */ /* 0x000fec0003c3ffff */
        .weak           $__internal_6_$__cuda_sm20_rem_u64
        .type           $__internal_6_$__cuda_sm20_rem_u64,@function
        .size           $__internal_6_$__cuda_sm20_rem_u64,(.L_x_61 - $__internal_6_$__cuda_sm20_rem_u64)
$__internal_6_$__cuda_sm20_rem_u64:
[----:B------:R-:W-:Y:S01]  /*12e0*/  IMAD.MOV.U32 R20, RZ, RZ, R13 ;  /* 0x000000ffff147224 */ /* 0x000fe200078e000d */
[----:B------:R-:W-:-:S04]  /*12f0*/  MOV R21, R15 ;  /* 0x0000000f00157202 */ /* 0x000fc80000000f00 */
        /* <DEDUP_REMOVED lines=23> */
[----:B------:R-:W-:-:S04]  /*1470*/  IMAD.X R7, RZ, RZ, ~R7, P0 ;  /* 0x000000ffff077224 */ /* 0x000fc800000e0e07 */
        /* <DEDUP_REMOVED lines=8> */
[----:B------:R-:W-:Y:S02]  /*1500*/  IMAD.MOV.U32 R7, RZ, RZ, RZ ;  /* 0x000000ffff077224 */ /* 0x000fe400078e00ff */
[----:B------:R-:W-:-:S04]  /*1510*/  IMAD.WIDE.U32 R6, R9, R17, R6 ;  /* 0x0000001109067225 */ /* 0x000fc800078e0006 */
[C---:B------:R-:W-:Y:S02]  /*1520*/  IMAD R9, R16.reuse, R17, RZ ;  /* 0x0000001110097224 */ /* 0x040fe400078e02ff */
[----:B------:R-:W-:-:S04]  /*1530*/  IMAD.HI.U32 R6, P0, R16, R10, R6 ;  /* 0x0000000a10067227 */ /* 0x000fc80007800006 */
[----:B------:R-:W-:Y:S01]  /*1540*/  IMAD.HI.U32 R8, R16, R17, RZ ;  /* 0x0000001110087227 */ /* 0x000fe200078e00ff */
[----:B------:R-:W-:-:S04]  /*1550*/  IADD3 R16, P1, PT, R9, R6, RZ ;  /* 0x0000000609107210 */ /* 0x000fc80007f3e0ff */
[----:B------:R-:W-:Y:S01]  /*1560*/  IADD3.X R8, PT, PT, R8, RZ, RZ, P0, !PT ;  /* 0x000000ff08087210 */ /* 0x000fe200007fe4ff */
[----:B------:R-:W-:-:S04]  /*1570*/  IMAD.WIDE.U32 R6, R16, R13, RZ ;  /* 0x0000000d10067225 */ /* 0x000fc800078e00ff */
[----:B------:R-:W-:Y:S01]  /*1580*/  IMAD.X R8, RZ, RZ, R8, P1 ;  /* 0x000000ffff087224 */ /* 0x000fe200008e0608 */
[----:B------:R-:W-:Y:S01]  /*1590*/  IADD3 R10, P1, PT, -R6, R10, RZ ;  /* 0x0000000a060a7210 */ /* 0x000fe20007f3e1ff */
[----:B------:R-:W-:Y:S02]  /*15a0*/  IMAD R16, R16, R15, R7 ;  /* 0x0000000f10107224 */ /* 0x000fe400078e0207 */
[----:B------:R-:W-:Y:S01]  /*15b0*/  HFMA2 R7, -RZ, RZ, 0, 0 ;  /* 0x00000000ff077431 */ /* 0x000fe200000001ff */
[-C--:B------:R-:W-:Y:S01]  /*15c0*/  ISETP.GE.U32.AND P0, PT, R10, R13.reuse, PT ;  /* 0x0000000d0a00720c */ /* 0x080fe20003f06070 */
[----:B------:R-:W-:-:S05]  /*15d0*/  IMAD R8, R8, R13, R16 ;  /* 0x0000000d08087224 */ /* 0x000fca00078e0210 */
[----:B------:R-:W-:Y:S02]  /*15e0*/  IADD3.X R16, PT, PT, ~R8, R17, RZ, P1, !PT ;  /* 0x0000001108107210 */ /* 0x000fe40000ffe5ff */
[----:B------:R-:W-:Y:S02]  /*15f0*/  IADD3 R6, P1, PT, -R13, R10, RZ ;  /* 0x0000000a0d067210 */ /* 0x000fe40007f3e1ff */
[----:B------:R-:W-:-:S03]  /*1600*/  ISETP.GE.U32.AND.EX P0, PT, R16, R15, PT, P0 ;  /* 0x0000000f1000720c */ /* 0x000fc60003f06100 */
[----:B------:R-:W-:Y:S01]  /*1610*/  IMAD.X R8, R16, 0x1, ~R15, P1 ;  /* 0x0000000110087824 */ /* 0x000fe200008e0e0f */
[----:B------:R-:W-:Y:S02]  /*1620*/  SEL R6, R6, R10, P0 ;  /* 0x0000000a06067207 */ /* 0x000fe40000000000 */
[C---:B------:R-:W-:Y:S02]  /*1630*/  ISETP.NE.U32.AND P1, PT, R13.reuse, RZ, PT ;  /* 0x000000ff0d00720c */ /* 0x040fe40003f25070 */
[----:B------:R-:W-:Y:S02]  /*1640*/  SEL R8, R8, R16, P0 ;  /* 0x0000001008087207 */ /* 0x000fe40000000000 */
[----:B------:R-:W-:Y:S02]  /*1650*/  ISETP.GE.U32.AND P0, PT, R6, R13, PT ;  /* 0x0000000d0600720c */ /* 0x000fe40003f06070 */
[----:B------:R-:W-:Y:S02]  /*1660*/  IADD3 R16, P2, PT, -R13, R6, RZ ;  /* 0x000000060d107210 */ /* 0x000fe40007f5e1ff */
[----:B------:R-:W-:-:S02]  /*1670*/  ISETP.GE.U32.AND.EX P0, PT, R8, R15, PT, P0 ;  /* 0x0000000f0800720c */ /* 0x000fc40003f06100 */
[C---:B------:R-:W-:Y:S02]  /*1680*/  IADD3.X R17, PT, PT, ~R15.reuse, R8, RZ, P2, !PT ;  /* 0x000000080f117210 */ /* 0x040fe400017fe5ff */
[----:B------:R-:W-:Y:S01]  /*1690*/  SEL R16, R16, R6, P0 ;  /* 0x0000000610107207 */ /* 0x000fe20000000000 */
[----:B------:R-:W-:Y:S01]  /*16a0*/  IMAD.MOV.U32 R6, RZ, RZ, R12 ;  /* 0x000000ffff067224 */ /* 0x000fe200078e000c */
[----:B------:R-:W-:Y:S02]  /*16b0*/  ISETP.NE.AND.EX P1, PT, R15, RZ, PT, P1 ;  /* 0x000000ff0f00720c */ /* 0x000fe40003f25310 */
[----:B------:R-:W-:Y:S02]  /*16c0*/  SEL R17, R17, R8, P0 ;  /* 0x0000000811117207 */ /* 0x000fe40000000000 */
[----:B------:R-:W-:Y:S02]  /*16d0*/  SEL R16, R16, 0xffffffff, P1 ;  /* 0xffffffff10107807 */ /* 0x000fe40000800000 */
[----:B------:R-:W-:Y:S01]  /*16e0*/  SEL R17, R17, 0xffffffff, P1 ;  /* 0xffffffff11117807 */ /* 0x000fe20000800000 */
[----:B------:R-:W-:Y:S06]  /*16f0*/  RET.REL.NODEC R6 `(_Z26precompute_twiddle_factorsPiiii) ;  /* 0xffffffe806407950 */ /* 0x000fec0003c3ffff */
.L_x_54:
        /* <DEDUP_REMOVED lines=16> */
.L_x_61:


//--------------------- .nv.shared.reserved.0     --------------------------
	.section	.nv.shared.reserved.0,"aw",@nobits
	.weak		__nv_reservedSMEM_offset_0_alias
	.size		__nv_reservedSMEM_offset_0_alias, 0, 64
	.other		__nv_reservedSMEM_offset_0_alias,@"STO_CUDA_RESERVED_SHARED STV_DEFAULT"
__nv_reservedSMEM_offset_0_alias:
	.zero		0
	.zero		64


//--------------------- .nv.constant0._Z18pointwise_multiplyPiS_S_ii --------------------------
	.section	.nv.constant0._Z18pointwise_multiplyPiS_S_ii,"a",@progbits
	.sectionflags	@""
	.align	4
.nv.constant0._Z18pointwise_multiplyPiS_S_ii:
	.zero		928


//--------------------- .nv.constant0._Z14inverse_dividePiii --------------------------
	.section	.nv.constant0._Z14inverse_dividePiii,"a",@progbits
	.sectionflags	@""
	.align	4
.nv.constant0._Z14inverse_dividePiii:
	.zero		912


//--------------------- .nv.constant0._Z10ntt_kernelPiS_iiii --------------------------
	.section	.nv.constant0._Z10ntt_kernelPiS_iiii,"a",@progbits
	.sectionflags	@""
	.align	4
.nv.constant0._Z10ntt_kernelPiS_iiii:
	.zero		928


//--------------------- .nv.constant0._Z15bit_reverse_gpuPii --------------------------
	.section	.nv.constant0._Z15bit_reverse_gpuPii,"a",@progbits
	.sectionflags	@""
	.align	4
.nv.constant0._Z15bit_reverse_gpuPii:
	.zero		908


//--------------------- .nv.constant0._Z26precompute_twiddle_factorsPiiii --------------------------
	.section	.nv.constant0._Z26precompute_twiddle_factorsPiiii,"a",@progbits
	.sectionflags	@""
	.align	4
.nv.constant0._Z26precompute_twiddle_factorsPiiii:
	.zero		916


//--------------------- SYMBOLS --------------------------

	.type		.nv.reservedSmem.offset0,@object
	.size		.nv.reservedSmem.offset0,0x4
